	.target	sm_90a

	.elftype	@"ET_EXEC"


//--------------------- .note.nv.tkinfo           --------------------------
	.section	.note.nv.tkinfo,"",@"SHT_NOTE"
	.sectionflags	@"SHF_NOTE_NV_TKINFO"
	.tkinfo
        /*0018*/ 	.word	0x00000002
        /*0030*/ 	.string	""
        /*0030*/ 	.string	"ptxas"
        /*0030*/ 	.string	"Cuda compilation tools, release 13.0, V13.0.88"
        /*0030*/ 	.string	"Build cuda_13.0.r13.0/compiler.36424714_0"
        /*0030*/ 	.string	"-arch sm_90a -m 64 "



//--------------------- .note.nv.cuinfo           --------------------------
	.section	.note.nv.cuinfo,"",@"SHT_NOTE"
	.sectionflags	@"SHF_NOTE_NV_CUINFO"
        /*0018*/ 	.short	0x0002
        /*001a*/ 	.short	0x005a
        /*001c*/ 	.short	0x0082
	.zero		2


//--------------------- .nv.info                  --------------------------
	.section	.nv.info,"",@"SHT_CUDA_INFO"
	.align	4


	//----- nvinfo : EIATTR_REGCOUNT
	.align		4
        /*0000*/ 	.byte	0x04, 0x2f
        /*0002*/ 	.short	(.L_12 - .L_11)
	.align		4
.L_11:
        /*0004*/ 	.word	index@(_ZN7cutlass13device_kernelINS_4gemm6kernel13GemmUniversalIN4cute5tupleIJiiiiEEENS1_10collective13CollectiveMmaINS1_37MainloopSm90TmaGmmaWarpSpecializedFP8ILi5ENS5_IJNS4_1CILi2EEESB_NSA_ILi1EEEEEENS1_35KernelTmaWarpSpecializedCooperativeEEENS5_IJNSA_ILi128EEENSA_ILi256EEESG_EEENS_12float_e5m2_tENS5_IJlSC_lEEESJ_SK_NS4_8TiledMMAINS4_8MMA_AtomIJNS4_4SM904GMMA31MMA_64x256x32_F32E5M2E5M2_SS_TNILNSO_7ScaleInE1ELSQ_1EEEEEENS4_6LayoutINS5_IJSB_SC_SC_EEENS5_IJSC_NSA_ILi0EEESV_EEEEENS5_IJNS4_10UnderscoreESY_SY_EEEEENS4_23SM90_TMA_LOAD_MULTICASTENS4_14ComposedLayoutINS4_7SwizzleILi3ELi4ELi3EEENS4_18smem_ptr_flag_bitsILi8EEENST_INS5_IJNSA_ILi8EEESG_EEENS5_IJSG_SC_EEEEEEEvNS4_8identityES11_S1B_vS1C_EENS_8epilogue10collective6detail29Sm90TmaWarpSpecializedAdapterINS1F_15DefaultEpilogueISJ_SK_SK_NS1E_6thread17LinearCombinationISJ_Li1EffLNS1J_9ScaleType4KindE0ELNS_15FloatRoundStyleE2ESJ_EENS1_15EpilogueDefaultEEEEEvvEEEEvNT_6ParamsE)
        /*0008*/ 	.word	0x000000a8


	//----- nvinfo : EIATTR_FRAME_SIZE
	.align		4
.L_12:
        /*000c*/ 	.byte	0x04, 0x11
        /*000e*/ 	.short	(.L_14 - .L_13)
	.align		4
.L_13:
        /*0010*/ 	.word	index@(_ZN7cutlass13device_kernelINS_4gemm6kernel13GemmUniversalIN4cute5tupleIJiiiiEEENS1_10collective13CollectiveMmaINS1_37MainloopSm90TmaGmmaWarpSpecializedFP8ILi5ENS5_IJNS4_1CILi2EEESB_NSA_ILi1EEEEEENS1_35KernelTmaWarpSpecializedCooperativeEEENS5_IJNSA_ILi128EEENSA_ILi256EEESG_EEENS_12float_e5m2_tENS5_IJlSC_lEEESJ_SK_NS4_8TiledMMAINS4_8MMA_AtomIJNS4_4SM904GMMA31MMA_64x256x32_F32E5M2E5M2_SS_TNILNSO_7ScaleInE1ELSQ_1EEEEEENS4_6LayoutINS5_IJSB_SC_SC_EEENS5_IJSC_NSA_ILi0EEESV_EEEEENS5_IJNS4_10UnderscoreESY_SY_EEEEENS4_23SM90_TMA_LOAD_MULTICASTENS4_14ComposedLayoutINS4_7SwizzleILi3ELi4ELi3EEENS4_18smem_ptr_flag_bitsILi8EEENST_INS5_IJNSA_ILi8EEESG_EEENS5_IJSG_SC_EEEEEEEvNS4_8identityES11_S1B_vS1C_EENS_8epilogue10collective6detail29Sm90TmaWarpSpecializedAdapterINS1F_15DefaultEpilogueISJ_SK_SK_NS1E_6thread17LinearCombinationISJ_Li1EffLNS1J_9ScaleType4KindE0ELNS_15FloatRoundStyleE2ESJ_EENS1_15EpilogueDefaultEEEEEvvEEEEvNT_6ParamsE)
        /*0014*/ 	.word	0x000000f8


	//----- nvinfo : EIATTR_MIN_STACK_SIZE
	.align		4
.L_14:
        /*0018*/ 	.byte	0x04, 0x12
        /*001a*/ 	.short	(.L_16 - .L_15)
	.align		4
.L_15:
        /*001c*/ 	.word	index@(_ZN7cutlass13device_kernelINS_4gemm6kernel13GemmUniversalIN4cute5tupleIJiiiiEEENS1_10collective13CollectiveMmaINS1_37MainloopSm90TmaGmmaWarpSpecializedFP8ILi5ENS5_IJNS4_1CILi2EEESB_NSA_ILi1EEEEEENS1_35KernelTmaWarpSpecializedCooperativeEEENS5_IJNSA_ILi128EEENSA_ILi256EEESG_EEENS_12float_e5m2_tENS5_IJlSC_lEEESJ_SK_NS4_8TiledMMAINS4_8MMA_AtomIJNS4_4SM904GMMA31MMA_64x256x32_F32E5M2E5M2_SS_TNILNSO_7ScaleInE1ELSQ_1EEEEEENS4_6LayoutINS5_IJSB_SC_SC_EEENS5_IJSC_NSA_ILi0EEESV_EEEEENS5_IJNS4_10UnderscoreESY_SY_EEEEENS4_23SM90_TMA_LOAD_MULTICASTENS4_14ComposedLayoutINS4_7SwizzleILi3ELi4ELi3EEENS4_18smem_ptr_flag_bitsILi8EEENST_INS5_IJNSA_ILi8EEESG_EEENS5_IJSG_SC_EEEEEEEvNS4_8identityES11_S1B_vS1C_EENS_8epilogue10collective6detail29Sm90TmaWarpSpecializedAdapterINS1F_15DefaultEpilogueISJ_SK_SK_NS1E_6thread17LinearCombinationISJ_Li1EffLNS1J_9ScaleType4KindE0ELNS_15FloatRoundStyleE2ESJ_EENS1_15EpilogueDefaultEEEEEvvEEEEvNT_6ParamsE)
        /*0020*/ 	.word	0x000000f8
.L_16:


//--------------------- .nv.compat                --------------------------
	.section	.nv.compat,"",@"SHT_CUDA_COMPAT_INFO"
	.align	4
        /*0000*/ 	.byte	0x02, 0x09, 0x01, 0x00, 0x02, 0x02, 0x04, 0x00, 0x02, 0x05, 0x05, 0x00, 0x03, 0x07, 0x01, 0x01
        /*0010*/ 	.byte	0x02, 0x03, 0x01, 0x00, 0x02, 0x06, 0x01, 0x00, 0x04, 0x0b, 0x08, 0x00, 0x00, 0x00, 0x00, 0x00
        /*0020*/ 	.byte	0x00, 0x00, 0x00, 0x00


//--------------------- .nv.info._ZN7cutlass13device_kernelINS_4gemm6kernel13GemmUniversalIN4cute5tupleIJiiiiEEENS1_10collective13CollectiveMmaINS1_37MainloopSm90TmaGmmaWarpSpecializedFP8ILi5ENS5_IJNS4_1CILi2EEESB_NSA_ILi1EEEEEENS1_35KernelTmaWarpSpecializedCooperativeEEENS5_IJNSA_ILi128EEENSA_ILi256EEESG_EEENS_12float_e5m2_tENS5_IJlSC_lEEESJ_SK_NS4_8TiledMMAINS4_8MMA_AtomIJNS4_4SM904GMMA31MMA_64x256x32_F32E5M2E5M2_SS_TNILNSO_7ScaleInE1ELSQ_1EEEEEENS4_6LayoutINS5_IJSB_SC_SC_EEENS5_IJSC_NSA_ILi0EEESV_EEEEENS5_IJNS4_10UnderscoreESY_SY_EEEEENS4_23SM90_TMA_LOAD_MULTICASTENS4_14ComposedLayoutINS4_7SwizzleILi3ELi4ELi3EEENS4_18smem_ptr_flag_bitsILi8EEENST_INS5_IJNSA_ILi8EEESG_EEENS5_IJSG_SC_EEEEEEEvNS4_8identityES11_S1B_vS1C_EENS_8epilogue10collective6detail29Sm90TmaWarpSpecializedAdapterINS1F_15DefaultEpilogueISJ_SK_SK_NS1E_6thread17LinearCombinationISJ_Li1EffLNS1J_9ScaleType4KindE0ELNS_15FloatRoundStyleE2ESJ_EENS1_15EpilogueDefaultEEEEEvvEEEEvNT_6ParamsE --------------------------
	.section	.nv.info._ZN7cutlass13device_kernelINS_4gemm6kernel13GemmUniversalIN4cute5tupleIJiiiiEEENS1_10collective13CollectiveMmaINS1_37MainloopSm90TmaGmmaWarpSpecializedFP8ILi5ENS5_IJNS4_1CILi2EEESB_NSA_ILi1EEEEEENS1_35KernelTmaWarpSpecializedCooperativeEEENS5_IJNSA_ILi128EEENSA_ILi256EEESG_EEENS_12float_e5m2_tENS5_IJlSC_lEEESJ_SK_NS4_8TiledMMAINS4_8MMA_AtomIJNS4_4SM904GMMA31MMA_64x256x32_F32E5M2E5M2_SS_TNILNSO_7ScaleInE1ELSQ_1EEEEEENS4_6LayoutINS5_IJSB_SC_SC_EEENS5_IJSC_NSA_ILi0EEESV_EEEEENS5_IJNS4_10UnderscoreESY_SY_EEEEENS4_23SM90_TMA_LOAD_MULTICASTENS4_14ComposedLayoutINS4_7SwizzleILi3ELi4ELi3EEENS4_18smem_ptr_flag_bitsILi8EEENST_INS5_IJNSA_ILi8EEESG_EEENS5_IJSG_SC_EEEEEEEvNS4_8identityES11_S1B_vS1C_EENS_8epilogue10collective6detail29Sm90TmaWarpSpecializedAdapterINS1F_15DefaultEpilogueISJ_SK_SK_NS1E_6thread17LinearCombinationISJ_Li1EffLNS1J_9ScaleType4KindE0ELNS_15FloatRoundStyleE2ESJ_EENS1_15EpilogueDefaultEEEEEvvEEEEvNT_6ParamsE,"",@"SHT_CUDA_INFO"
	.sectionflags	@""
	.align	4


	//----- nvinfo : EIATTR_CUDA_API_VERSION
	.align		4
        /*0000*/ 	.byte	0x04, 0x37
        /*0002*/ 	.short	(.L_18 - .L_17)
.L_17:
        /*0004*/ 	.word	0x00000082


	//----- nvinfo : EIATTR_KPARAM_INFO
	.align		4
.L_18:
        /*0008*/ 	.byte	0x04, 0x17
        /*000a*/ 	.short	(.L_20 - .L_19)
.L_19:
        /*000c*/ 	.word	0x00000000
        /*0010*/ 	.short	0x0000
        /*0012*/ 	.short	0x0070
        /*0014*/ 	.byte	0x00, 0xf0, 0x01, 0x10


	//----- nvinfo : EIATTR_SPARSE_MMA_MASK
	.align		4
.L_20:
        /*0018*/ 	.byte	0x03, 0x50
        /*001a*/ 	.short	0x0000


	//----- nvinfo : EIATTR_MAXREG_COUNT
	.align		4
        /*001c*/ 	.byte	0x03, 0x1b
        /*001e*/ 	.short	0x00a8


	//----- nvinfo : EIATTR_NUM_BARRIERS
	.align		4
        /*0020*/ 	.byte	0x02, 0x4c
        /*0022*/ 	.byte	0x01
	.zero		1


	//----- nvinfo : EIATTR_ANNOTATIONS
	.align		4
        /*0024*/ 	.byte	0x04, 0x55
        /*0026*/ 	.short	(.L_22 - .L_21)


	//   ....[0]....
.L_21:
        /*0028*/ 	.word	0x00000001
        /*002c*/ 	.byte	0x30, 0x07, 0x00, 0x00, 0x01, 0x00, 0x00, 0x00, 0x20, 0x08, 0x00, 0x00, 0x01, 0x00, 0x00, 0x00
        /* <DEDUP_REMOVED lines=192> */
        /*0c3c*/ 	.byte	0x30, 0x06, 0x01, 0x00


	//----- nvinfo : EIATTR_MERCURY_ISA_VERSION
	.align		4
.L_22:
        /*0c40*/ 	.byte	0x03, 0x5f
        /*0c42*/ 	.short	0x0101


	//----- nvinfo : EIATTR_INT_WARP_WIDE_INSTR_OFFSETS
	.align		4
        /*0c44*/ 	.byte	0x04, 0x31
        /*0c46*/ 	.short	(.L_24 - .L_23)


	//   ....[0]....
.L_23:
        /*0c48*/ 	.word	0x00000570


	//   ....[1]....
        /*0c4c*/ 	.word	0x00000590


	//   ....[2]....
        /*0c50*/ 	.word	0x00000700


	//----- nvinfo : EIATTR_COOP_GROUP_MASK_REGIDS
	.align		4
.L_24:
        /*0c54*/ 	.byte	0x04, 0x29
        /*0c56*/ 	.short	(.L_26 - .L_25)


	//   ....[0]....
.L_25:
        /*0c58*/ 	.word	0xffffffff


	//   ....[1]....
        /*0c5c*/ 	.word	0xffffffff


	//   ....[2]....
        /*0c60*/ 	.word	0xffffffff


	//   ....[3]....
        /*0c64*/ 	.word	0xffffffff


	//   ....[4]....
        /*0c68*/ 	.word	0xffffffff


	//   ....[5]....
        /*0c6c*/ 	.word	0xffffffff


	//----- nvinfo : EIATTR_COOP_GROUP_INSTR_OFFSETS
	.align		4
.L_26:
        /*0c70*/ 	.byte	0x04, 0x28
        /*0c72*/ 	.short	(.L_28 - .L_27)


	//   ....[0]....
.L_27:
        /*0c74*/ 	.word	0x00000070


	//   ....[1]....
        /*0c78*/ 	.word	0x00000080


	//   ....[2]....
        /*0c7c*/ 	.word	0x000001a0


	//   ....[3]....
        /*0c80*/ 	.word	0x000003e0


	//   ....[4]....
        /*0c84*/ 	.word	0x00000860


	//   ....[5]....
        /*0c88*/ 	.word	0x000015e0


	//----- nvinfo : EIATTR_REG_RECONFIG
	.align		4
.L_28:
        /*0c8c*/ 	.byte	0x01, 0x54
	.zero		2


	//----- nvinfo : EIATTR_MBARRIER_INSTR_OFFSETS
	.align		4
        /*0c90*/ 	.byte	0x04, 0x39
        /*0c92*/ 	.short	(.L_30 - .L_29)


	//   ....[0]....
.L_29:
        /*0c94*/ 	.word	0x00000320
        /*0c98*/ 	.word	0x000000ff
        /*0c9c*/ 	.word	0x00000000
        /*0ca0*/ 	.short	0x0100
        /*0ca2*/ 	.byte	0x09
	.zero		1


	//   ....[1]....
        /*0ca4*/ 	.word	0x00000330
        /*0ca8*/ 	.word	0x000000ff
        /*0cac*/ 	.word	0x00000028
        /*0cb0*/ 	.short	0x0100
        /*0cb2*/ 	.byte	0x09
	.zero		1


	//   ....[2]....
        /*0cb4*/ 	.word	0x00000340
        /*0cb8*/ 	.word	0x000000ff
        /*0cbc*/ 	.word	0x00000008
        /*0cc0*/ 	.short	0x0100
        /*0cc2*/ 	.byte	0x09
	.zero		1


	//   ....[3]....
        /*0cc4*/ 	.word	0x00000350
        /*0cc8*/ 	.word	0x000000ff
        /*0ccc*/ 	.word	0x00000030
        /*0cd0*/ 	.short	0x0100
        /*0cd2*/ 	.byte	0x09
	.zero		1


	//   ....[4]....
        /*0cd4*/ 	.word	0x00000360
        /*0cd8*/ 	.word	0x000000ff
        /*0cdc*/ 	.word	0x00000010
        /*0ce0*/ 	.short	0x0100
        /*0ce2*/ 	.byte	0x09
	.zero		1


	//   ....[5]....
        /*0ce4*/ 	.word	0x00000370
        /*0ce8*/ 	.word	0x000000ff
        /*0cec*/ 	.word	0x00000038
        /*0cf0*/ 	.short	0x0100
        /*0cf2*/ 	.byte	0x09
	.zero		1


	//   ....[6]....
        /*0cf4*/ 	.word	0x00000380
        /*0cf8*/ 	.word	0x000000ff
        /*0cfc*/ 	.word	0x00000018
        /*0d00*/ 	.short	0x0100
        /*0d02*/ 	.byte	0x09
	.zero		1


	//   ....[7]....
        /*0d04*/ 	.word	0x00000390
        /*0d08*/ 	.word	0x000000ff
        /*0d0c*/ 	.word	0x00000040
        /*0d10*/ 	.short	0x0100
        /*0d12*/ 	.byte	0x09
	.zero		1


	//   ....[8]....
        /*0d14*/ 	.word	0x000003a0
        /*0d18*/ 	.word	0x000000ff
        /*0d1c*/ 	.word	0x00000020
        /*0d20*/ 	.short	0x0100
        /*0d22*/ 	.byte	0x09
	.zero		1


	//   ....[9]....
        /*0d24*/ 	.word	0x000003b0
        /*0d28*/ 	.word	0x000000ff
        /*0d2c*/ 	.word	0x00000048
        /*0d30*/ 	.short	0x0100
        /*0d32*/ 	.byte	0x09
	.zero		1


	//   ....[10]....
        /*0d34*/ 	.word	0x00000790
        /*0d38*/ 	.word	0x000000ff
        /*0d3c*/ 	.word	0x00000060
        /*0d40*/ 	.short	0x0100
        /*0d42*/ 	.byte	0x06
	.zero		1


	//   ....[11]....
        /*0d44*/ 	.word	0x00000800
        /*0d48*/ 	.word	0x000000ff
        /*0d4c*/ 	.word	0x00000068
        /*0d50*/ 	.short	0x0100
        /*0d52*/ 	.byte	0x06
	.zero		1


	//   ....[12]....
        /*0d54*/ 	.word	0x00001de0
        /*0d58*/ 	.word	0x000000ff
        /*0d5c*/ 	.word	0x00000000
        /*0d60*/ 	.short	0x010a
        /*0d62*/ 	.byte	0x06
	.zero		1


	//   ....[13]....
        /*0d64*/ 	.word	0x00001e20
        /*0d68*/ 	.word	0x000000ff
        /*0d6c*/ 	.word	0x00000000
        /*0d70*/ 	.short	0x010a
        /*0d72*/ 	.byte	0x06
	.zero		1


	//   ....[14]....
        /*0d74*/ 	.word	0x000030f0
        /*0d78*/ 	.word	0x000000ff
        /*0d7c*/ 	.word	0x00000000
        /*0d80*/ 	.short	0x010a
        /*0d82*/ 	.byte	0x09
	.zero		1


	//   ....[15]....
        /*0d84*/ 	.word	0x00003130
        /*0d88*/ 	.word	0x000000ff
        /*0d8c*/ 	.word	0x00000000
        /*0d90*/ 	.short	0x010a
        /*0d92*/ 	.byte	0x09
	.zero		1


	//   ....[16]....
        /*0d94*/ 	.word	0x00004270
        /*0d98*/ 	.word	0x000000e5
        /*0d9c*/ 	.word	0x00000000
        /*0da0*/ 	.short	0x0101
        /*0da2*/ 	.byte	0x3f
	.zero		1


	//   ....[17]....
        /*0da4*/ 	.word	0x00005490
        /*0da8*/ 	.word	0x00000018
        /*0dac*/ 	.word	0x00000000
        /*0db0*/ 	.short	0x0101
        /*0db2*/ 	.byte	0x3f
	.zero		1


	//   ....[18]....
        /*0db4*/ 	.word	0x0000f780
        /*0db8*/ 	.word	0x0000000b
        /*0dbc*/ 	.word	0x00000028
        /*0dc0*/ 	.short	0x010a
        /*0dc2*/ 	.byte	0x3f
	.zero		1


	//   ....[19]....
        /*0dc4*/ 	.word	0x0000fb70
        /*0dc8*/ 	.word	0x00000004
        /*0dcc*/ 	.word	0x00000068
        /*0dd0*/ 	.short	0x0101
        /*0dd2*/ 	.byte	0x3f
	.zero		1


	//   ....[20]....
        /*0dd4*/ 	.word	0x000102f0
        /*0dd8*/ 	.word	0x00000007
        /*0ddc*/ 	.word	0x00000000
        /*0de0*/ 	.short	0x010a
        /*0de2*/ 	.byte	0x3f
	.zero		1


	//   ....[21]....
        /*0de4*/ 	.word	0x00010370
        /*0de8*/ 	.word	0x00000009
        /*0dec*/ 	.word	0x00000000
        /*0df0*/ 	.short	0x010a
        /*0df2*/ 	.byte	0x3f
	.zero		1


	//   ....[22]....
        /*0df4*/ 	.word	0x00010400
        /*0df8*/ 	.word	0x00000006
        /*0dfc*/ 	.word	0x00000000
        /*0e00*/ 	.short	0x010a
        /*0e02*/ 	.byte	0x3f
	.zero		1


	//   ....[23]....
        /*0e04*/ 	.word	0x00010490
        /*0e08*/ 	.word	0x00000009
        /*0e0c*/ 	.word	0x00000000
        /*0e10*/ 	.short	0x010a
        /*0e12*/ 	.byte	0x3f
	.zero		1


	//   ....[24]....
        /*0e14*/ 	.word	0x00010520
        /*0e18*/ 	.word	0x00000003
        /*0e1c*/ 	.word	0x00000000
        /*0e20*/ 	.short	0x010a
        /*0e22*/ 	.byte	0x3f
	.zero		1


	//   ....[25]....
        /*0e24*/ 	.word	0x00010590
        /*0e28*/ 	.word	0x00000003
        /*0e2c*/ 	.word	0x00000000
        /*0e30*/ 	.short	0x010a
        /*0e32*/ 	.byte	0x3f
	.zero		1


	//   ....[26]....
        /*0e34*/ 	.word	0x00010600
        /*0e38*/ 	.word	0x00000000
        /*0e3c*/ 	.word	0x00000000
        /*0e40*/ 	.short	0x010a
        /*0e42*/ 	.byte	0x3f
	.zero		1


	//   ....[27]....
        /*0e44*/ 	.word	0x000106e0
        /*0e48*/ 	.word	0x0000000b
        /*0e4c*/ 	.word	0x00000028
        /*0e50*/ 	.short	0x010a
        /*0e52*/ 	.byte	0x3f
	.zero		1


	//   ....[28]....
        /*0e54*/ 	.word	0x000107b0
        /*0e58*/ 	.word	0x00000007
        /*0e5c*/ 	.word	0x00000000
        /*0e60*/ 	.short	0x010a
        /*0e62*/ 	.byte	0x3f
	.zero		1


	//   ....[29]....
        /*0e64*/ 	.word	0x00010800
        /*0e68*/ 	.word	0x00000009
        /*0e6c*/ 	.word	0x00000000
        /*0e70*/ 	.short	0x010a
        /*0e72*/ 	.byte	0x3f
	.zero		1


	//   ....[30]....
        /*0e74*/ 	.word	0x00010850
        /*0e78*/ 	.word	0x00000006
        /*0e7c*/ 	.word	0x00000000
        /*0e80*/ 	.short	0x010a
        /*0e82*/ 	.byte	0x3f
	.zero		1


	//   ....[31]....
        /*0e84*/ 	.word	0x000108a0
        /*0e88*/ 	.word	0x00000009
        /*0e8c*/ 	.word	0x00000000
        /*0e90*/ 	.short	0x010a
        /*0e92*/ 	.byte	0x3f
	.zero		1


	//----- nvinfo : EIATTR_NUM_MBARRIERS
	.align		4
.L_30:
        /*0e94*/ 	.byte	0x03, 0x38
        /*0e96*/ 	.short	0x000c


	//----- nvinfo : EIATTR_EXIT_INSTR_OFFSETS
	.align		4
        /*0e98*/ 	.byte	0x04, 0x1c
        /*0e9a*/ 	.short	(.L_32 - .L_31)


	//   ....[0]....
.L_31:
        /*0e9c*/ 	.word	0x000009f0


	//   ....[1]....
        /*0ea0*/ 	.word	0x00001280


	//   ....[2]....
        /*0ea4*/ 	.word	0x0000ed90


	//   ....[3]....
        /*0ea8*/ 	.word	0x0000f320


	//   ....[4]....
        /*0eac*/ 	.word	0x00010570


	//----- nvinfo : EIATTR_MAX_THREADS
	.align		4
.L_32:
        /*0eb0*/ 	.byte	0x04, 0x05
        /*0eb2*/ 	.short	(.L_34 - .L_33)
.L_33:
        /*0eb4*/ 	.word	0x00000180
        /*0eb8*/ 	.word	0x00000001
        /*0ebc*/ 	.word	0x00000001


	//----- nvinfo : EIATTR_CRS_STACK_SIZE
	.align		4
.L_34:
        /*0ec0*/ 	.byte	0x04, 0x1e
        /*0ec2*/ 	.short	(.L_36 - .L_35)
.L_35:
        /*0ec4*/ 	.word	0x00000000


	//----- nvinfo : EIATTR_CBANK_PARAM_SIZE
	.align		4
.L_36:
        /*0ec8*/ 	.byte	0x03, 0x19
        /*0eca*/ 	.short	0x0470


	//----- nvinfo : EIATTR_PARAM_CBANK
	.align		4
        /*0ecc*/ 	.byte	0x04, 0x0a
        /*0ece*/ 	.short	(.L_38 - .L_37)
	.align		4
.L_37:
        /*0ed0*/ 	.word	index@(.nv.constant0._ZN7cutlass13device_kernelINS_4gemm6kernel13GemmUniversalIN4cute5tupleIJiiiiEEENS1_10collective13CollectiveMmaINS1_37MainloopSm90TmaGmmaWarpSpecializedFP8ILi5ENS5_IJNS4_1CILi2EEESB_NSA_ILi1EEEEEENS1_35KernelTmaWarpSpecializedCooperativeEEENS5_IJNSA_ILi128EEENSA_ILi256EEESG_EEENS_12float_e5m2_tENS5_IJlSC_lEEESJ_SK_NS4_8TiledMMAINS4_8MMA_AtomIJNS4_4SM904GMMA31MMA_64x256x32_F32E5M2E5M2_SS_TNILNSO_7ScaleInE1ELSQ_1EEEEEENS4_6LayoutINS5_IJSB_SC_SC_EEENS5_IJSC_NSA_ILi0EEESV_EEEEENS5_IJNS4_10UnderscoreESY_SY_EEEEENS4_23SM90_TMA_LOAD_MULTICASTENS4_14ComposedLayoutINS4_7SwizzleILi3ELi4ELi3EEENS4_18smem_ptr_flag_bitsILi8EEENST_INS5_IJNSA_ILi8EEESG_EEENS5_IJSG_SC_EEEEEEEvNS4_8identityES11_S1B_vS1C_EENS_8epilogue10collective6detail29Sm90TmaWarpSpecializedAdapterINS1F_15DefaultEpilogueISJ_SK_SK_NS1E_6thread17LinearCombinationISJ_Li1EffLNS1J_9ScaleType4KindE0ELNS_15FloatRoundStyleE2ESJ_EENS1_15EpilogueDefaultEEEEEvvEEEEvNT_6ParamsE)
        /*0ed4*/ 	.short	0x0210
        /*0ed6*/ 	.short	0x0470


	//----- nvinfo : EIATTR_SW_WAR
	.align		4
.L_38:
        /*0ed8*/ 	.byte	0x04, 0x36
        /*0eda*/ 	.short	(.L_40 - .L_39)
.L_39:
        /*0edc*/ 	.word	0x00000008
.L_40:


//--------------------- .nv.callgraph             --------------------------
	.section	.nv.callgraph,"",@"SHT_CUDA_CALLGRAPH"
	.align	4
	.sectionentsize	8
	.align		4
        /*0000*/ 	.word	0x00000000
	.align		4
        /*0004*/ 	.word	0xffffffff
	.align		4
        /*0008*/ 	.word	0x00000000
	.align		4
        /*000c*/ 	.word	0xfffffffe
	.align		4
        /*0010*/ 	.word	0x00000000
	.align		4
        /*0014*/ 	.word	0xfffffffd
	.align		4
        /*0018*/ 	.word	0x00000000
	.align		4
        /*001c*/ 	.word	0xfffffffc


//--------------------- .nv.constant4             --------------------------
	.section	.nv.constant4,"a",@progbits
	.align	8
	.align		8
.nv.constant4:
        /*0000*/ 	.dword	_ZN39_INTERNAL_e1c44cf4_4_k_cu_47a7b6be_57944cuda3std3__45__cpo5beginE
	.align		8
        /*0008*/ 	.dword	_ZN39_INTERNAL_e1c44cf4_4_k_cu_47a7b6be_57944cuda3std3__45__cpo3endE
	.align		8
        /*0010*/ 	.dword	_ZN39_INTERNAL_e1c44cf4_4_k_cu_47a7b6be_57944cuda3std3__45__cpo6cbeginE
	.align		8
        /*0018*/ 	.dword	_ZN39_INTERNAL_e1c44cf4_4_k_cu_47a7b6be_57944cuda3std3__45__cpo4cendE
	.align		8
        /*0020*/ 	.dword	_ZN39_INTERNAL_e1c44cf4_4_k_cu_47a7b6be_57944cuda3std3__441_GLOBAL__N__e1c44cf4_4_k_cu_47a7b6be_57946ignoreE
	.align		8
        /*0028*/ 	.dword	_ZN39_INTERNAL_e1c44cf4_4_k_cu_47a7b6be_57944cuda3std3__419piecewise_constructE
	.align		8
        /*0030*/ 	.dword	_ZN39_INTERNAL_e1c44cf4_4_k_cu_47a7b6be_57944cuda3std3__48in_placeE
	.align		8
        /*0038*/ 	.dword	_ZN39_INTERNAL_e1c44cf4_4_k_cu_47a7b6be_57944cuda3std6ranges3__45__cpo4swapE
	.align		8
        /*0040*/ 	.dword	_ZN39_INTERNAL_e1c44cf4_4_k_cu_47a7b6be_57944cuda3std6ranges3__45__cpo9iter_moveE
	.align		8
        /*0048*/ 	.dword	_ZN39_INTERNAL_e1c44cf4_4_k_cu_47a7b6be_57944cute7productE
	.align		8
        /*0050*/ 	.dword	_ZN39_INTERNAL_e1c44cf4_4_k_cu_47a7b6be_57944cute1_E


//--------------------- .text._ZN7cutlass13device_kernelINS_4gemm6kernel13GemmUniversalIN4cute5tupleIJiiiiEEENS1_10collective13CollectiveMmaINS1_37MainloopSm90TmaGmmaWarpSpecializedFP8ILi5ENS5_IJNS4_1CILi2EEESB_NSA_ILi1EEEEEENS1_35KernelTmaWarpSpecializedCooperativeEEENS5_IJNSA_ILi128EEENSA_ILi256EEESG_EEENS_12float_e5m2_tENS5_IJlSC_lEEESJ_SK_NS4_8TiledMMAINS4_8MMA_AtomIJNS4_4SM904GMMA31MMA_64x256x32_F32E5M2E5M2_SS_TNILNSO_7ScaleInE1ELSQ_1EEEEEENS4_6LayoutINS5_IJSB_SC_SC_EEENS5_IJSC_NSA_ILi0EEESV_EEEEENS5_IJNS4_10UnderscoreESY_SY_EEEEENS4_23SM90_TMA_LOAD_MULTICASTENS4_14ComposedLayoutINS4_7SwizzleILi3ELi4ELi3EEENS4_18smem_ptr_flag_bitsILi8EEENST_INS5_IJNSA_ILi8EEESG_EEENS5_IJSG_SC_EEEEEEEvNS4_8identityES11_S1B_vS1C_EENS_8epilogue10collective6detail29Sm90TmaWarpSpecializedAdapterINS1F_15DefaultEpilogueISJ_SK_SK_NS1E_6thread17LinearCombinationISJ_Li1EffLNS1J_9ScaleType4KindE0ELNS_15FloatRoundStyleE2ESJ_EENS1_15EpilogueDefaultEEEEEvvEEEEvNT_6ParamsE --------------------------
	.section	.text._ZN7cutlass13device_kernelINS_4gemm6kernel13GemmUniversalIN4cute5tupleIJiiiiEEENS1_10collective13CollectiveMmaINS1_37MainloopSm90TmaGmmaWarpSpecializedFP8ILi5ENS5_IJNS4_1CILi2EEESB_NSA_ILi1EEEEEENS1_35KernelTmaWarpSpecializedCooperativeEEENS5_IJNSA_ILi128EEENSA_ILi256EEESG_EEENS_12float_e5m2_tENS5_IJlSC_lEEESJ_SK_NS4_8TiledMMAINS4_8MMA_AtomIJNS4_4SM904GMMA31MMA_64x256x32_F32E5M2E5M2_SS_TNILNSO_7ScaleInE1ELSQ_1EEEEEENS4_6LayoutINS5_IJSB_SC_SC_EEENS5_IJSC_NSA_ILi0EEESV_EEEEENS5_IJNS4_10UnderscoreESY_SY_EEEEENS4_23SM90_TMA_LOAD_MULTICASTENS4_14ComposedLayoutINS4_7SwizzleILi3ELi4ELi3EEENS4_18smem_ptr_flag_bitsILi8EEENST_INS5_IJNSA_ILi8EEESG_EEENS5_IJSG_SC_EEEEEEEvNS4_8identityES11_S1B_vS1C_EENS_8epilogue10collective6detail29Sm90TmaWarpSpecializedAdapterINS1F_15DefaultEpilogueISJ_SK_SK_NS1E_6thread17LinearCombinationISJ_Li1EffLNS1J_9ScaleType4KindE0ELNS_15FloatRoundStyleE2ESJ_EENS1_15EpilogueDefaultEEEEEvvEEEEvNT_6ParamsE,"ax",@progbits
	.align	128
.text._ZN7cutlass13device_kernelINS_4gemm6kernel13GemmUniversalIN4cute5tupleIJiiiiEEENS1_10collective13CollectiveMmaINS1_37MainloopSm90TmaGmmaWarpSpecializedFP8ILi5ENS5_IJNS4_1CILi2EEESB_NSA_ILi1EEEEEENS1_35KernelTmaWarpSpecializedCooperativeEEENS5_IJNSA_ILi128EEENSA_ILi256EEESG_EEENS_12float_e5m2_tENS5_IJlSC_lEEESJ_SK_NS4_8TiledMMAINS4_8MMA_AtomIJNS4_4SM904GMMA31MMA_64x256x32_F32E5M2E5M2_SS_TNILNSO_7ScaleInE1ELSQ_1EEEEEENS4_6LayoutINS5_IJSB_SC_SC_EEENS5_IJSC_NSA_ILi0EEESV_EEEEENS5_IJNS4_10UnderscoreESY_SY_EEEEENS4_23SM90_TMA_LOAD_MULTICASTENS4_14ComposedLayoutINS4_7SwizzleILi3ELi4ELi3EEENS4_18smem_ptr_flag_bitsILi8EEENST_INS5_IJNSA_ILi8EEESG_EEENS5_IJSG_SC_EEEEEEEvNS4_8identityES11_S1B_vS1C_EENS_8epilogue10collective6detail29Sm90TmaWarpSpecializedAdapterINS1F_15DefaultEpilogueISJ_SK_SK_NS1E_6thread17LinearCombinationISJ_Li1EffLNS1J_9ScaleType4KindE0ELNS_15FloatRoundStyleE2ESJ_EENS1_15EpilogueDefaultEEEEEvvEEEEvNT_6ParamsE:
        .type           _ZN7cutlass13device_kernelINS_4gemm6kernel13GemmUniversalIN4cute5tupleIJiiiiEEENS1_10collective13CollectiveMmaINS1_37MainloopSm90TmaGmmaWarpSpecializedFP8ILi5ENS5_IJNS4_1CILi2EEESB_NSA_ILi1EEEEEENS1_35KernelTmaWarpSpecializedCooperativeEEENS5_IJNSA_ILi128EEENSA_ILi256EEESG_EEENS_12float_e5m2_tENS5_IJlSC_lEEESJ_SK_NS4_8TiledMMAINS4_8MMA_AtomIJNS4_4SM904GMMA31MMA_64x256x32_F32E5M2E5M2_SS_TNILNSO_7ScaleInE1ELSQ_1EEEEEENS4_6LayoutINS5_IJSB_SC_SC_EEENS5_IJSC_NSA_ILi0EEESV_EEEEENS5_IJNS4_10UnderscoreESY_SY_EEEEENS4_23SM90_TMA_LOAD_MULTICASTENS4_14ComposedLayoutINS4_7SwizzleILi3ELi4ELi3EEENS4_18smem_ptr_flag_bitsILi8EEENST_INS5_IJNSA_ILi8EEESG_EEENS5_IJSG_SC_EEEEEEEvNS4_8identityES11_S1B_vS1C_EENS_8epilogue10collective6detail29Sm90TmaWarpSpecializedAdapterINS1F_15DefaultEpilogueISJ_SK_SK_NS1E_6thread17LinearCombinationISJ_Li1EffLNS1J_9ScaleType4KindE0ELNS_15FloatRoundStyleE2ESJ_EENS1_15EpilogueDefaultEEEEEvvEEEEvNT_6ParamsE,@function
        .size           _ZN7cutlass13device_kernelINS_4gemm6kernel13GemmUniversalIN4cute5tupleIJiiiiEEENS1_10collective13CollectiveMmaINS1_37MainloopSm90TmaGmmaWarpSpecializedFP8ILi5ENS5_IJNS4_1CILi2EEESB_NSA_ILi1EEEEEENS1_35KernelTmaWarpSpecializedCooperativeEEENS5_IJNSA_ILi128EEENSA_ILi256EEESG_EEENS_12float_e5m2_tENS5_IJlSC_lEEESJ_SK_NS4_8TiledMMAINS4_8MMA_AtomIJNS4_4SM904GMMA31MMA_64x256x32_F32E5M2E5M2_SS_TNILNSO_7ScaleInE1ELSQ_1EEEEEENS4_6LayoutINS5_IJSB_SC_SC_EEENS5_IJSC_NSA_ILi0EEESV_EEEEENS5_IJNS4_10UnderscoreESY_SY_EEEEENS4_23SM90_TMA_LOAD_MULTICASTENS4_14ComposedLayoutINS4_7SwizzleILi3ELi4ELi3EEENS4_18smem_ptr_flag_bitsILi8EEENST_INS5_IJNSA_ILi8EEESG_EEENS5_IJSG_SC_EEEEEEEvNS4_8identityES11_S1B_vS1C_EENS_8epilogue10collective6detail29Sm90TmaWarpSpecializedAdapterINS1F_15DefaultEpilogueISJ_SK_SK_NS1E_6thread17LinearCombinationISJ_Li1EffLNS1J_9ScaleType4KindE0ELNS_15FloatRoundStyleE2ESJ_EENS1_15EpilogueDefaultEEEEEvvEEEEvNT_6ParamsE,(.L_x_336 - _ZN7cutlass13device_kernelINS_4gemm6kernel13GemmUniversalIN4cute5tupleIJiiiiEEENS1_10collective13CollectiveMmaINS1_37MainloopSm90TmaGmmaWarpSpecializedFP8ILi5ENS5_IJNS4_1CILi2EEESB_NSA_ILi1EEEEEENS1_35KernelTmaWarpSpecializedCooperativeEEENS5_IJNSA_ILi128EEENSA_ILi256EEESG_EEENS_12float_e5m2_tENS5_IJlSC_lEEESJ_SK_NS4_8TiledMMAINS4_8MMA_AtomIJNS4_4SM904GMMA31MMA_64x256x32_F32E5M2E5M2_SS_TNILNSO_7ScaleInE1ELSQ_1EEEEEENS4_6LayoutINS5_IJSB_SC_SC_EEENS5_IJSC_NSA_ILi0EEESV_EEEEENS5_IJNS4_10UnderscoreESY_SY_EEEEENS4_23SM90_TMA_LOAD_MULTICASTENS4_14ComposedLayoutINS4_7SwizzleILi3ELi4ELi3EEENS4_18smem_ptr_flag_bitsILi8EEENST_INS5_IJNSA_ILi8EEESG_EEENS5_IJSG_SC_EEEEEEEvNS4_8identityES11_S1B_vS1C_EENS_8epilogue10collective6detail29Sm90TmaWarpSpecializedAdapterINS1F_15DefaultEpilogueISJ_SK_SK_NS1E_6thread17LinearCombinationISJ_Li1EffLNS1J_9ScaleType4KindE0ELNS_15FloatRoundStyleE2ESJ_EENS1_15EpilogueDefaultEEEEEvvEEEEvNT_6ParamsE)
        .other          _ZN7cutlass13device_kernelINS_4gemm6kernel13GemmUniversalIN4cute5tupleIJiiiiEEENS1_10collective13CollectiveMmaINS1_37MainloopSm90TmaGmmaWarpSpecializedFP8ILi5ENS5_IJNS4_1CILi2EEESB_NSA_ILi1EEEEEENS1_35KernelTmaWarpSpecializedCooperativeEEENS5_IJNSA_ILi128EEENSA_ILi256EEESG_EEENS_12float_e5m2_tENS5_IJlSC_lEEESJ_SK_NS4_8TiledMMAINS4_8MMA_AtomIJNS4_4SM904GMMA31MMA_64x256x32_F32E5M2E5M2_SS_TNILNSO_7ScaleInE1ELSQ_1EEEEEENS4_6LayoutINS5_IJSB_SC_SC_EEENS5_IJSC_NSA_ILi0EEESV_EEEEENS5_IJNS4_10UnderscoreESY_SY_EEEEENS4_23SM90_TMA_LOAD_MULTICASTENS4_14ComposedLayoutINS4_7SwizzleILi3ELi4ELi3EEENS4_18smem_ptr_flag_bitsILi8EEENST_INS5_IJNSA_ILi8EEESG_EEENS5_IJSG_SC_EEEEEEEvNS4_8identityES11_S1B_vS1C_EENS_8epilogue10collective6detail29Sm90TmaWarpSpecializedAdapterINS1F_15DefaultEpilogueISJ_SK_SK_NS1E_6thread17LinearCombinationISJ_Li1EffLNS1J_9ScaleType4KindE0ELNS_15FloatRoundStyleE2ESJ_EENS1_15EpilogueDefaultEEEEEvvEEEEvNT_6ParamsE,@"STO_CUDA_ENTRY STV_DEFAULT"
_ZN7cutlass13device_kernelINS_4gemm6kernel13GemmUniversalIN4cute5tupleIJiiiiEEENS1_10collective13CollectiveMmaINS1_37MainloopSm90TmaGmmaWarpSpecializedFP8ILi5ENS5_IJNS4_1CILi2EEESB_NSA_ILi1EEEEEENS1_35KernelTmaWarpSpecializedCooperativeEEENS5_IJNSA_ILi128EEENSA_ILi256EEESG_EEENS_12float_e5m2_tENS5_IJlSC_lEEESJ_SK_NS4_8TiledMMAINS4_8MMA_AtomIJNS4_4SM904GMMA31MMA_64x256x32_F32E5M2E5M2_SS_TNILNSO_7ScaleInE1ELSQ_1EEEEEENS4_6LayoutINS5_IJSB_SC_SC_EEENS5_IJSC_NSA_ILi0EEESV_EEEEENS5_IJNS4_10UnderscoreESY_SY_EEEEENS4_23SM90_TMA_LOAD_MULTICASTENS4_14ComposedLayoutINS4_7SwizzleILi3ELi4ELi3EEENS4_18smem_ptr_flag_bitsILi8EEENST_INS5_IJNSA_ILi8EEESG_EEENS5_IJSG_SC_EEEEEEEvNS4_8identityES11_S1B_vS1C_EENS_8epilogue10collective6detail29Sm90TmaWarpSpecializedAdapterINS1F_15DefaultEpilogueISJ_SK_SK_NS1E_6thread17LinearCombinationISJ_Li1EffLNS1J_9ScaleType4KindE0ELNS_15FloatRoundStyleE2ESJ_EENS1_15EpilogueDefaultEEEEEvvEEEEvNT_6ParamsE:
[----:B------:R-:W0:Y:S02]  /*0000*/  LDC R1, c[0x0][0x28] ;  /* 0x00000a00ff017b82 */ /* 0x000e240000000800 */
[----:B0-----:R-:W-:Y:S01]  /*0010*/  VIADD R1, R1, 0xffffff08 ;  /* 0xffffff0801017836 */ /* 0x001fe20000000000 */
[----:B------:R-:W0:Y:S01]  /*0020*/  S2R R4, SR_TID.X ;  /* 0x0000000000047919 */ /* 0x000e220000002100 */
[----:B------:R-:W-:Y:S01]  /*0030*/  ELECT P0, URZ, PT ;  /* 0x00000000003f782f */ /* 0x000fe20003800000 */
[----:B------:R-:W-:Y:S01]  /*0040*/  BSSY B0, `(.L_x_0) ;  /* 0x0000015000007945 */ /* 0x000fe20003800000 */
[--C-:B0-----:R-:W-:Y:S02]  /*0050*/  SHF.R.U32.HI R0, RZ, 0x5, R4.reuse ;  /* 0x00000005ff007819 */ /* 0x101fe40000011604 */
[----:B------:R-:W-:-:S03]  /*0060*/  SHF.R.U32.HI R2, RZ, 0x7, R4 ;  /* 0x00000007ff027819 */ /* 0x000fc60000011604 */
[----:B------:R-:W0:Y:S04]  /*0070*/  SHFL.IDX PT, R3, R0, RZ, 0x1f ;  /* 0x00001fff00037589 */ /* 0x000e2800000e0000 */
[----:B------:R-:W1:Y:S01]  /*0080*/  SHFL.IDX PT, R2, R2, RZ, 0x1f ;  /* 0x00001fff02027589 */ /* 0x000e6200000e0000 */
[----:B0-----:R-:W-:Y:S02]  /*0090*/  R2UR UR4, R3 ;  /* 0x00000000030472ca */ /* 0x001fe400000e0000 */
[----:B-1----:R-:W-:-:S11]  /*00a0*/  R2UR UR6, R2 ;  /* 0x00000000020672ca */ /* 0x002fd600000e0000 */
[----:B------:R-:W-:Y:S02]  /*00b0*/  USHF.R.S32.HI UR5, URZ, 0x1f, UR4 ;  /* 0x0000001f3f057899 */ /* 0x000fe40008011404 */
[----:B------:R-:W-:Y:S02]  /*00c0*/  ISETP.NE.OR P0, PT, RZ, UR4, !P0 ;  /* 0x00000004ff007c0c */ /* 0x000fe4000c705670 */
[----:B------:R-:W-:-:S04]  /*00d0*/  ULEA.HI UR5, UR5, UR4, URZ, 0x2 ;  /* 0x0000000405057291 */ /* 0x000fc8000f8f103f */
[----:B------:R-:W-:-:S04]  /*00e0*/  ULOP3.LUT UR5, UR5, 0xfffffffc, URZ, 0xc0, !UPT ;  /* 0xfffffffc05057892 */ /* 0x000fc8000f8ec03f */
[----:B------:R-:W-:-:S03]  /*00f0*/  UIADD3 UR8, UR4, -UR5, URZ ;  /* 0x8000000504087290 */ /* 0x000fc6000fffe03f */
[----:B------:R-:W-:Y:S09]  /*0100*/  @P0 BRA `(.L_x_1) ;  /* 0x0000000000200947 */ /* 0x000ff20003800000 */
[----:B------:R-:W-:Y:S02]  /*0110*/  ULDC.64 UR4, c[0x0][0x198] ;  /* 0x0000660000047ab9 */ /* 0x000fe40000000a00 */
[----:B------:R-:W-:Y:S02]  /*0120*/  UIADD3 UR10, UP0, UR4, 0xf0, URZ ;  /* 0x000000f0040a7890 */ /* 0x000fe4000ff1e03f */
[----:B------:R-:W-:Y:S02]  /*0130*/  UIADD3 UR4, UP1, UR4, 0x1f0, URZ ;  /* 0x000001f004047890 */ /* 0x000fe4000ff3e03f */
[----:B------:R-:W-:Y:S02]  /*0140*/  UIADD3.X UR11, URZ, UR5, URZ, UP0, !UPT ;  /* 0x000000053f0b7290 */ /* 0x000fe400087fe43f */
[----:B------:R-:W-:-:S07]  /*0150*/  UIADD3.X UR5, URZ, UR5, URZ, UP1, !UPT ;  /* 0x000000053f057290 */ /* 0x000fce0008ffe43f */
[----:B------:R0:W-:Y:S02]  /*0160*/  UTMACCTL.PF [UR10] ;  /* 0x000000000a0079b9 */ /* 0x0001e40008040000 */
[----:B------:R0:W-:Y:S02]  /*0170*/  UTMACCTL.PF [UR4] ;  /* 0x00000000040079b9 */ /* 0x0001e40008040000 */
[----:B0-----:R-:W-:Y:S01]  /*0180*/  NOP ;  /* 0x0000000000007918 */ /* 0x001fe20000000000 */
.L_x_1:
[----:B------:R-:W-:Y:S05]  /*0190*/  BSYNC B0 ;  /* 0x0000000000007941 */ /* 0x000fea0003800000 */
.L_x_0:
[----:B------:R-:W0:Y:S01]  /*01a0*/  SHFL.IDX PT, R3, R0, RZ, 0x1f ;  /* 0x00001fff00037589 */ /* 0x000e2200000e0000 */
[----:B------:R-:W-:Y:S01]  /*01b0*/  UISETP.NE.AND UP0, UPT, UR8, 0x3, UPT ;  /* 0x000000030800788c */ /* 0x000fe2000bf05270 */
[----:B------:R-:W-:Y:S01]  /*01c0*/  ISETP.NE.AND P1, PT, RZ, UR6, PT ;  /* 0x00000006ff007c0c */ /* 0x000fe2000bf25270 */
[----:B------:R-:W-:Y:S02]  /*01d0*/  UIADD3 UR10, UR6, -0x1, URZ ;  /* 0xffffffff060a7890 */ /* 0x000fe4000fffe03f */
[----:B------:R-:W-:Y:S02]  /*01e0*/  UISETP.EQ.OR UP0, UPT, UR8, URZ, !UP0 ;  /* 0x0000003f0800728c */ /* 0x000fe4000c702670 */
[----:B------:R-:W-:Y:S02]  /*01f0*/  UISETP.GE.U32.AND UP1, UPT, UR10, 0x2, UPT ;  /* 0x000000020a00788c */ /* 0x000fe4000bf26070 */
[----:B------:R-:W-:-:S04]  /*0200*/  UISETP.EQ.AND UP0, UPT, UR6, URZ, UP0 ;  /* 0x0000003f0600728c */ /* 0x000fc80008702270 */
[----:B------:R-:W-:-:S04]  /*0210*/  USEL UR13, URZ, 0x1, !UP0 ;  /* 0x000000013f0d7887 */ /* 0x000fc8000c000000 */
[----:B------:R-:W-:Y:S01]  /*0220*/  USEL UR13, UR13, 0x2, UP1 ;  /* 0x000000020d0d7887 */ /* 0x000fe20008800000 */
[----:B0-----:R-:W-:-:S13]  /*0230*/  ISETP.NE.AND P0, PT, R3, RZ, PT ;  /* 0x000000ff0300720c */ /* 0x001fda0003f05270 */
[----:B------:R-:W-:Y:S05]  /*0240*/  @P0 BRA `(.L_x_2) ;  /* 0x0000000000600947 */ /* 0x000fea0003800000 */
[----:B------:R-:W0:Y:S01]  /*0250*/  S2UR UR9, SR_CgaCtaId ;  /* 0x00000000000979c3 */ /* 0x000e220000008800 */
[----:B------:R-:W-:Y:S01]  /*0260*/  UMOV UR4, 0x400 ;  /* 0x0000040000047882 */ /* 0x000fe20000000000 */
[----:B------:R-:W-:Y:S01]  /*0270*/  UMOV UR5, 0x1 ;  /* 0x0000000100057882 */ /* 0x000fe20000000000 */
[----:B------:R-:W-:Y:S01]  /*0280*/  UMOV UR6, 0x6 ;  /* 0x0000000600067882 */ /* 0x000fe20000000000 */
[----:B------:R-:W-:Y:S01]  /*0290*/  ELECT P0, URZ, PT ;  /* 0x00000000003f782f */ /* 0x000fe20003800000 */
[----:B------:R-:W-:-:S04]  /*02a0*/  UIADD3 UR6, -UR6, 0x100000, URZ ;  /* 0x0010000006067890 */ /* 0x000fc8000fffe13f */
[----:B------:R-:W-:Y:S02]  /*02b0*/  USHF.L.U32 UR7, UR6, 0xb, URZ ;  /* 0x0000000b06077899 */ /* 0x000fe4000800063f */
[----:B------:R-:W-:Y:S02]  /*02c0*/  USHF.L.U32 UR6, UR6, 0x1, URZ ;  /* 0x0000000106067899 */ /* 0x000fe4000800063f */
[----:B0-----:R-:W-:Y:S02]  /*02d0*/  ULEA UR9, UR9, UR4, 0x18 ;  /* 0x0000000409097291 */ /* 0x001fe4000f8ec03f */
[----:B------:R-:W-:-:S04]  /*02e0*/  UIADD3 UR4, -UR5, 0x100000, URZ ;  /* 0x0010000005047890 */ /* 0x000fc8000fffe13f */
[----:B------:R-:W-:Y:S02]  /*02f0*/  USHF.L.U32 UR5, UR4, 0xb, URZ ;  /* 0x0000000b04057899 */ /* 0x000fe4000800063f */
[----:B------:R-:W-:Y:S01]  /*0300*/  USHF.L.U32 UR4, UR4, 0x1, URZ ;  /* 0x0000000104047899 */ /* 0x000fe2000800063f */
[----:B------:R-:W0:Y:S11]  /*0310*/  FENCE.VIEW.ASYNC.S ;  /* 0x00000000000073c6 */ /* 0x000e360000000000 */
[----:B0-----:R0:W1:Y:S01]  /*0320*/  SYNCS.EXCH.64 URZ, [UR9], UR4 ;  /* 0x00000004093f75b2 */ /* 0x0010620008000100 */
[----:B------:R0:W2:Y:S01]  /*0330*/  SYNCS.EXCH.64 URZ, [UR9+0x28], UR6 ;  /* 0x00002806093f75b2 */ /* 0x0000a20008000100 */
[----:B------:R0:W3:Y:S01]  /*0340*/  SYNCS.EXCH.64 URZ, [UR9+0x8], UR4 ;  /* 0x00000804093f75b2 */ /* 0x0000e20008000100 */
[----:B------:R0:W4:Y:S01]  /*0350*/  SYNCS.EXCH.64 URZ, [UR9+0x30], UR6 ;  /* 0x00003006093f75b2 */ /* 0x0001220008000100 */
[----:B------:R0:W0:Y:S01]  /*0360*/  SYNCS.EXCH.64 URZ, [UR9+0x10], UR4 ;  /* 0x00001004093f75b2 */ /* 0x0000220008000100 */
[----:B------:R0:W0:Y:S01]  /*0370*/  SYNCS.EXCH.64 URZ, [UR9+0x38], UR6 ;  /* 0x00003806093f75b2 */ /* 0x0000220008000100 */
[----:B------:R0:W0:Y:S01]  /*0380*/  SYNCS.EXCH.64 URZ, [UR9+0x18], UR4 ;  /* 0x00001804093f75b2 */ /* 0x0000220008000100 */
[----:B------:R0:W0:Y:S01]  /*0390*/  SYNCS.EXCH.64 URZ, [UR9+0x40], UR6 ;  /* 0x00004006093f75b2 */ /* 0x0000220008000100 */
[----:B------:R0:W0:Y:S01]  /*03a0*/  SYNCS.EXCH.64 URZ, [UR9+0x20], UR4 ;  /* 0x00002004093f75b2 */ /* 0x0000220008000100 */
[----:B------:R0:W0:Y:S01]  /*03b0*/  SYNCS.EXCH.64 URZ, [UR9+0x48], UR6 ;  /* 0x00004806093f75b2 */ /* 0x0000220008000100 */
[----:B------:R-:W-:Y:S01]  /*03c0*/  NOP ;  /* 0x0000000000007918 */ /* 0x000fe20000000000 */
.L_x_2:
[----:B------:R-:W-:Y:S01]  /*03d0*/  SHF.R.S32.HI R2, RZ, 0x1f, R4 ;  /* 0x0000001fff027819 */ /* 0x000fe20000011404 */
[----:B------:R-:W5:Y:S01]  /*03e0*/  SHFL.IDX PT, R0, R0, RZ, 0x1f ;  /* 0x00001fff00007589 */ /* 0x000f6200000e0000 */
[----:B0-----:R-:W0:Y:S01]  /*03f0*/  S2UR UR9, SR_CTAID.X ;  /* 0x00000000000979c3 */ /* 0x001e220000002500 */
[----:B------:R-:W-:Y:S02]  /*0400*/  ELECT P0, URZ, PT ;  /* 0x00000000003f782f */ /* 0x000fe40003800000 */
[----:B------:R-:W-:Y:S01]  /*0410*/  LEA.HI R2, R2, R4, RZ, 0x7 ;  /* 0x0000000402027211 */ /* 0x000fe200078f38ff */
[----:B------:R-:W-:Y:S01]  /*0420*/  ULDC UR4, c[0x0][0x150] ;  /* 0x0000540000047ab9 */ /* 0x000fe20000000800 */
[----:B------:R-:W-:Y:S01]  /*0430*/  SHF.R.S32.HI R6, RZ, 0x1f, R3 ;  /* 0x0000001fff067819 */ /* 0x000fe20000011403 */
[----:B------:R-:W-:Y:S01]  /*0440*/  NOP ;  /* 0x0000000000007918 */ /* 0x000fe20000000000 */
[----:B------:R-:W-:Y:S01]  /*0450*/  LOP3.LUT R2, R2, 0xffffff80, RZ, 0xc0, !PT ;  /* 0xffffff8002027812 */ /* 0x000fe200078ec0ff */
[----:B------:R-:W-:Y:S01]  /*0460*/  NOP ;  /* 0x0000000000007918 */ /* 0x000fe20000000000 */
[----:B------:R-:W-:Y:S01]  /*0470*/  LEA.HI R6, R6, R3, RZ, 0x2 ;  /* 0x0000000306067211 */ /* 0x000fe200078f10ff */
[----:B------:R-:W1:Y:S02]  /*0480*/  LDC R8, c[0x0][0x144] ;  /* 0x00005100ff087b82 */ /* 0x000e640000000800 */
[----:B------:R-:W-:Y:S01]  /*0490*/  IMAD.IADD R4, R4, 0x1, -R2 ;  /* 0x0000000104047824 */ /* 0x000fe200078e0a02 */
[----:B------:R-:W-:Y:S01]  /*04a0*/  LOP3.LUT R6, R6, 0x3ffffffc, RZ, 0xc0, !PT ;  /* 0x3ffffffc06067812 */ /* 0x000fe200078ec0ff */
[----:B------:R-:W2:Y:S03]  /*04b0*/  S2R R2, SR_CTAID.Y ;  /* 0x0000000000027919 */ /* 0x000ea60000002600 */
[----:B------:R-:W-:Y:S01]  /*04c0*/  SHF.R.S32.HI R5, RZ, 0x1f, R4 ;  /* 0x0000001fff057819 */ /* 0x000fe20000011404 */
[----:B------:R-:W-:Y:S01]  /*04d0*/  IMAD.IADD R6, R3, 0x1, -R6 ;  /* 0x0000000103067824 */ /* 0x000fe200078e0a06 */
[----:B------:R-:W3:Y:S02]  /*04e0*/  LDC R11, c[0x0][0x148] ;  /* 0x00005200ff0b7b82 */ /* 0x000ee40000000800 */
[----:B------:R-:W-:-:S02]  /*04f0*/  LEA.HI R5, R5, R4, RZ, 0x3 ;  /* 0x0000000405057211 */ /* 0x000fc400078f18ff */
[----:B-----5:R-:W-:Y:S02]  /*0500*/  ISETP.NE.OR P0, PT, R0, RZ, !P0 ;  /* 0x000000ff0000720c */ /* 0x020fe40004705670 */
[--C-:B------:R-:W-:Y:S02]  /*0510*/  SHF.R.S32.HI R0, RZ, 0x3, R5.reuse ;  /* 0x00000003ff007819 */ /* 0x100fe40000011405 */
[----:B------:R-:W-:Y:S02]  /*0520*/  SHF.R.S32.HI R5, RZ, 0x1f, R5 ;  /* 0x0000001fff057819 */ /* 0x000fe40000011405 */
[----:B0-----:R-:W-:Y:S02]  /*0530*/  I2FP.F32.U32 R7, UR9 ;  /* 0x0000000900077c45 */ /* 0x001fe40008201000 */
[----:B------:R-:W-:-:S03]  /*0540*/  LEA.HI R5, R5, R0, RZ, 0x2 ;  /* 0x0000000005057211 */ /* 0x000fc600078f10ff */
[----:B------:R-:W-:Y:S01]  /*0550*/  FMUL R7, R7, UR4 ;  /* 0x0000000407077c20 */ /* 0x000fe20008400000 */
[----:B------:R-:W-:Y:S01]  /*0560*/  LOP3.LUT R5, R5, 0xfffffffc, RZ, 0xc0, !PT ;  /* 0xfffffffc05057812 */ /* 0x000fe200078ec0ff */
[----:B------:R-:W-:Y:S01]  /*0570*/  VOTEU.ALL UP0, P0 ;  /* 0x00000000003f7886 */ /* 0x000fe20000000000 */
[----:B------:R-:W-:Y:S01]  /*0580*/  ULDC UR4, c[0x0][0x154] ;  /* 0x0000550000047ab9 */ /* 0x000fe20000000800 */
[----:B------:R-:W-:Y:S02]  /*0590*/  VOTEU.ALL UP1, P0 ;  /* 0x00000000003f7886 */ /* 0x000fe40000020000 */
[----:B------:R-:W0:Y:S01]  /*05a0*/  F2I.U32.TRUNC.NTZ R7, R7 ;  /* 0x0000000700077305 */ /* 0x000e22000020f000 */
[----:B------:R-:W-:Y:S01]  /*05b0*/  IMAD.IADD R5, R0, 0x1, -R5 ;  /* 0x0000000100057824 */ /* 0x000fe200078e0a05 */
[----:B------:R-:W5:Y:S01]  /*05c0*/  @!UP0 S2UR UR7, SR_CgaCtaId ;  /* 0x00000000000789c3 */ /* 0x000f620000008800 */
[----:B------:R-:W-:Y:S02]  /*05d0*/  @!UP0 UMOV UR6, 0x400 ;  /* 0x0000040000068882 */ /* 0x000fe40000000000 */
[----:B------:R-:W-:Y:S01]  /*05e0*/  IMAD R5, R6, 0x4, R5 ;  /* 0x0000000406057824 */ /* 0x000fe200078e0205 */
[----:B--2---:R-:W-:-:S04]  /*05f0*/  I2FP.F32.U32 R9, R2 ;  /* 0x0000000200097245 */ /* 0x004fc80000201000 */
[----:B------:R-:W-:Y:S01]  /*0600*/  LEA.HI R0, R5, R5, RZ, 0x1 ;  /* 0x0000000505007211 */ /* 0x000fe200078f08ff */
[----:B------:R-:W-:Y:S01]  /*0610*/  FMUL R9, R9, UR4 ;  /* 0x0000000409097c20 */ /* 0x000fe20008400000 */
[----:B------:R-:W-:Y:S02]  /*0620*/  UMOV UR4, 0x20 ;  /* 0x0000002000047882 */ /* 0x000fe40000000000 */
[----:B------:R-:W-:Y:S01]  /*0630*/  LOP3.LUT R6, R0, 0xfffffffe, RZ, 0xc0, !PT ;  /* 0xfffffffe00067812 */ /* 0x000fe200078ec0ff */
[----:B0-----:R-:W-:Y:S01]  /*0640*/  IMAD.MOV R13, RZ, RZ, -R7 ;  /* 0x000000ffff0d7224 */ /* 0x001fe200078e0a07 */
[----:B------:R-:W-:-:S04]  /*0650*/  @!UP0 UIADD3 UR4, -UR4, 0x100000, URZ ;  /* 0x0010000004048890 */ /* 0x000fc8000fffe13f */
[----:B------:R-:W-:Y:S02]  /*0660*/  @!UP0 USHF.L.U32 UR5, UR4, 0xb, URZ ;  /* 0x0000000b04058899 */ /* 0x000fe4000800063f */
[----:B------:R-:W-:Y:S01]  /*0670*/  @!UP0 USHF.L.U32 UR4, UR4, 0x1, URZ ;  /* 0x0000000104048899 */ /* 0x000fe2000800063f */
[----:B------:R-:W0:Y:S01]  /*0680*/  F2I.U32.TRUNC.NTZ R9, R9 ;  /* 0x0000000900097305 */ /* 0x000e22000020f000 */
[----:B-1----:R-:W-:Y:S02]  /*0690*/  IMAD R0, R8, R13, UR9 ;  /* 0x0000000908007e24 */ /* 0x002fe4000f8e020d */
[C---:B------:R-:W-:Y:S02]  /*06a0*/  IMAD.IADD R7, R5.reuse, 0x1, -R6 ;  /* 0x0000000105077824 */ /* 0x040fe400078e0a06 */
[----:B------:R-:W-:-:S03]  /*06b0*/  IMAD.SHL.U32 R6, R5, 0x4, RZ ;  /* 0x0000000405067824 */ /* 0x000fc600078e00ff */
[----:B------:R-:W-:Y:S01]  /*06c0*/  ISETP.NE.AND P2, PT, R7, R0, PT ;  /* 0x000000000700720c */ /* 0x000fe20003f45270 */
[----:B-----5:R-:W-:Y:S01]  /*06d0*/  @!UP0 ULEA UR6, UR7, UR6, 0x18 ;  /* 0x0000000607068291 */ /* 0x020fe2000f8ec03f */
[----:B------:R-:W-:Y:S01]  /*06e0*/  LOP3.LUT R10, R5, 0xc, R6, 0x78, !PT ;  /* 0x0000000c050a7812 */ /* 0x000fe200078e7806 */
[----:B------:R-:W1:Y:S01]  /*06f0*/  LDC R7, c[0x0][0x140] ;  /* 0x00005000ff077b82 */ /* 0x000e620000000800 */
[----:B------:R-:W-:Y:S01]  /*0700*/  VOTEU.ALL UP0, P0 ;  /* 0x00000000003f7886 */ /* 0x000fe20000000000 */
[----:B------:R-:W-:Y:S01]  /*0710*/  LOP3.LUT P0, RZ, R4, 0x7, RZ, 0xc0, !PT ;  /* 0x0000000704ff7812 */ /* 0x000fe2000780c0ff */
[----:B0-----:R-:W-:Y:S01]  /*0720*/  IMAD.MOV R12, RZ, RZ, -R9 ;  /* 0x000000ffff0c7224 */ /* 0x001fe200078e0a09 */
[----:B------:R0:W-:Y:S01]  /*0730*/  STL [R1+0x74], R10 ;  /* 0x0000740a01007387 */ /* 0x0001e20000100800 */
[----:B------:R-:W-:Y:S01]  /*0740*/  IMAD.MOV.U32 R4, RZ, RZ, 0x1 ;  /* 0x00000001ff047424 */ /* 0x000fe200078e00ff */
[----:B------:R-:W-:Y:S01]  /*0750*/  ISETP.LT.U32.AND P0, PT, R10, 0x4, !P0 ;  /* 0x000000040a00780c */ /* 0x000fe20004701070 */
[----:B---3--:R-:W-:-:S03]  /*0760*/  IMAD R6, R11, R12, R2 ;  /* 0x0000000c0b067224 */ /* 0x008fc600078e0202 */
[----:B------:R-:W-:Y:S01]  /*0770*/  @P2 LEA.HI R5, R10, R10, RZ, 0x1 ;  /* 0x0000000a0a052211 */ /* 0x000fe200078f08ff */
[----:B------:R-:W2:Y:S02]  /*0780*/  FENCE.VIEW.ASYNC.S ;  /* 0x00000000000073c6 */ /* 0x000ea40000000000 */
[----:B--2---:R0:W2:Y:S01]  /*0790*/  @!UP0 SYNCS.EXCH.64 URZ, [UR6+0x60], UR4 ;  /* 0x00006004063f85b2 */ /* 0x0040a20008000100 */
[----:B------:R-:W-:-:S04]  /*07a0*/  @P2 SHF.R.S32.HI R5, RZ, 0x1, R5 ;  /* 0x00000001ff052819 */ /* 0x000fc80000011405 */
[----:B------:R-:W-:Y:S02]  /*07b0*/  @P2 ISETP.NE.AND P3, PT, R5, R6, PT ;  /* 0x000000060500220c */ /* 0x000fe40003f65270 */
[----:B------:R-:W-:Y:S02]  /*07c0*/  SEL R5, RZ, 0x1, !P0 ;  /* 0x00000001ff057807 */ /* 0x000fe40004000000 */
[----:B------:R-:W-:Y:S02]  /*07d0*/  @P2 SEL R4, RZ, 0x1, P3 ;  /* 0x00000001ff042807 */ /* 0x000fe40001800000 */
[----:B-1----:R-:W-:Y:S02]  /*07e0*/  ISETP.EQ.U32.AND P4, PT, R7, 0x1, PT ;  /* 0x000000010700780c */ /* 0x002fe40003f82070 */
[----:B------:R-:W-:Y:S01]  /*07f0*/  LOP3.LUT R4, R4, R5, RZ, 0xc0, !PT ;  /* 0x0000000504047212 */ /* 0x000fe200078ec0ff */
[----:B------:R0:W1:Y:S01]  /*0800*/  @!UP1 SYNCS.EXCH.64 URZ, [UR6+0x68], UR4 ;  /* 0x00006804063f95b2 */ /* 0x0000620008000100 */
[----:B------:R-:W-:-:S03]  /*0810*/  NOP ;  /* 0x0000000000007918 */ /* 0x000fc60000000000 */
[----:B------:R0:W-:Y:S06]  /*0820*/  STL [R1+0x70], R4 ;  /* 0x0000700401007387 */ /* 0x0001ec0000100800 */
[----:B--2---:R-:W-:Y:S05]  /*0830*/  @!P4 BRA `(.L_x_3) ;  /* 0x000000000008c947 */ /* 0x004fea0003800000 */
[----:B-1--4-:R-:W-:Y:S01]  /*0840*/  UCGABAR_ARV ;  /* 0x00000000000079c7 */ /* 0x012fe20008000000 */
[----:B------:R-:W-:Y:S05]  /*0850*/  BRA `(.L_x_4) ;  /* 0x0000000000047947 */ /* 0x000fea0003800000 */
.L_x_3:
[----:B-1--4-:R-:W-:Y:S01]  /*0860*/  NOP ;  /* 0x0000000000007918 */ /* 0x012fe20000000000 */
.L_x_4:
[----:B------:R-:W1:Y:S01]  /*0870*/  LDC R3, c[0x0][0x65c] ;  /* 0x00019700ff037b82 */ /* 0x000e620000000800 */
[----:B0-----:R-:W-:Y:S02]  /*0880*/  IMAD.U32 R4, RZ, RZ, UR9 ;  /* 0x00000009ff047e24 */ /* 0x001fe4000f8e00ff */
[----:B------:R-:W-:Y:S01]  /*0890*/  IMAD.MOV.U32 R5, RZ, RZ, RZ ;  /* 0x000000ffff057224 */ /* 0x000fe200078e00ff */
[----:B-1----:R-:W-:-:S13]  /*08a0*/  ISETP.NE.AND P2, PT, R3, 0x1, PT ;  /* 0x000000010300780c */ /* 0x002fda0003f45270 */
[----:B------:R-:W0:Y:S01]  /*08b0*/  @P2 LDC R7, c[0x0][0x10] ;  /* 0x00000400ff072b82 */ /* 0x000e220000000800 */
[----:B------:R-:W-:Y:S02]  /*08c0*/  @P2 IMAD.MOV.U32 R3, RZ, RZ, RZ ;  /* 0x000000ffff032224 */ /* 0x000fe400078e00ff */
[----:B------:R-:W-:-:S05]  /*08d0*/  @P2 IMAD.MOV.U32 R13, RZ, RZ, RZ ;  /* 0x000000ffff0d2224 */ /* 0x000fca00078e00ff */
[----:B------:R-:W1:Y:S01]  /*08e0*/  @!P2 LDC R9, c[0x0][0xc] ;  /* 0x00000300ff09ab82 */ /* 0x000e620000000800 */
[----:B0-----:R-:W-:-:S04]  /*08f0*/  @P2 IMAD.WIDE.U32 R6, R7, UR9, R2 ;  /* 0x0000000907062c25 */ /* 0x001fc8000f8e0002 */
[----:B------:R-:W-:Y:S02]  /*0900*/  @P2 IMAD.MOV.U32 R19, RZ, RZ, R6 ;  /* 0x000000ffff132224 */ /* 0x000fe400078e0006 */
[----:B------:R-:W-:Y:S02]  /*0910*/  @P2 IMAD.IADD R23, R7, 0x1, R13 ;  /* 0x0000000107172824 */ /* 0x000fe400078e020d */
[----:B-1----:R-:W-:-:S04]  /*0920*/  @!P2 IMAD.WIDE.U32 R4, R2, R9, R4 ;  /* 0x000000090204a225 */ /* 0x002fc800078e0004 */
[----:B------:R-:W-:Y:S02]  /*0930*/  @!P2 IMAD.MOV.U32 R19, RZ, RZ, R4 ;  /* 0x000000ffff13a224 */ /* 0x000fe400078e0004 */
[----:B------:R-:W-:-:S03]  /*0940*/  @!P2 IMAD.MOV.U32 R23, RZ, RZ, R5 ;  /* 0x000000ffff17a224 */ /* 0x000fc600078e0005 */
[----:B------:R0:W-:Y:S04]  /*0950*/  STL [R1+0x7c], R19 ;  /* 0x00007c1301007387 */ /* 0x0001e80000100800 */
[----:B------:R0:W-:Y:S01]  /*0960*/  STL [R1+0x78], R23 ;  /* 0x0000781701007387 */ /* 0x0001e20000100800 */
[----:B------:R-:W-:Y:S05]  /*0970*/  @!P4 BRA `(.L_x_5) ;  /* 0x00000000000cc947 */ /* 0x000fea0003800000 */
[----:B------:R-:W-:Y:S01]  /*0980*/  UCGABAR_WAIT ;  /* 0x0000000000007dc7 */ /* 0x000fe20008000000 */
[----:B------:R-:W-:Y:S01]  /*0990*/  CCTL.IVALL ;  /* 0x00000000ff00798f */ /* 0x000fe20002000000 */
[----:B------:R-:W-:Y:S05]  /*09a0*/  BRA `(.L_x_6) ;  /* 0x0000000000047947 */ /* 0x000fea0003800000 */
.L_x_5:
[----:B------:R-:W-:Y:S06]  /*09b0*/  BAR.SYNC.DEFER_BLOCKING 0x0 ;  /* 0x0000000000007b1d */ /* 0x000fec0000010000 */
.L_x_6:
[----:B------:R-:W-:Y:S05]  /*09c0*/  @!P1 BRA `(.L_x_7) ;  /* 0x000000e000f49947 */ /* 0x000fea0003800000 */
[----:B------:R-:W-:-:S06]  /*09d0*/  UISETP.GT.U32.AND UP0, UPT, UR10, 0x1, UPT ;  /* 0x000000010a00788c */ /* 0x000fcc000bf04070 */
[----:B------:R-:W-:-:S13]  /*09e0*/  PLOP3.LUT P0, PT, PT, PT, UP0, 0x80, 0x0 ;  /* 0x000000000000781c */ /* 0x000fda0003f0f008 */
[----:B------:R-:W-:Y:S05]  /*09f0*/  @P0 EXIT ;  /* 0x000000000000094d */ /* 0x000fea0003800000 */
[----:B------:R-:W-:Y:S01]  /*0a00*/  IMAD.MOV.U32 R6, RZ, RZ, -0x1 ;  /* 0xffffffffff067424 */ /* 0x000fe200078e00ff */
[----:B------:R-:W-:Y:S01]  /*0a10*/  ULDC.64 UR4, c[0x0][0x650] ;  /* 0x0001940000047ab9 */ /* 0x000fe20000000a00 */
[----:B------:R-:W-:Y:S01]  /*0a20*/  IMAD.MOV.U32 R5, RZ, RZ, -0x1 ;  /* 0xffffffffff057424 */ /* 0x000fe200078e00ff */
[----:B------:R-:W-:Y:S01]  /*0a30*/  ISETP.GE.U32.AND P0, PT, R19, UR4, PT ;  /* 0x0000000413007c0c */ /* 0x000fe2000bf06070 */
[----:B------:R-:W-:Y:S01]  /*0a40*/  UMOV UR22, 0xffffffff ;  /* 0xffffffff00167882 */ /* 0x000fe20000000000 */
[----:B------:R1:W-:Y:S01]  /*0a50*/  STL [R1+0x84], R6 ;  /* 0x0000840601007387 */ /* 0x0003e20000100800 */
[----:B------:R-:W-:Y:S02]  /*0a60*/  PRMT R4, RZ, 0x7610, R4 ;  /* 0x00007610ff047816 */ /* 0x000fe40000000004 */
[----:B------:R-:W-:Y:S01]  /*0a70*/  ISETP.GE.U32.AND.EX P0, PT, R23, UR5, PT, P0 ;  /* 0x0000000517007c0c */ /* 0x000fe2000bf06100 */
[----:B------:R1:W-:-:S12]  /*0a80*/  STL [R1+0x80], R5 ;  /* 0x0000800501007387 */ /* 0x0003d80000100800 */
[----:B-1----:R-:W-:Y:S05]  /*0a90*/  @P0 BRA `(.L_x_8) ;  /* 0x0000000400380947 */ /* 0x002fea0003800000 */
[----:B------:R-:W1:Y:S01]  /*0aa0*/  LDC.64 R14, c[0x0][0x628] ;  /* 0x00018a00ff0e7b82 */ /* 0x000e620000000a00 */
[----:B------:R-:W-:Y:S02]  /*0ab0*/  IMAD.MOV.U32 R4, RZ, RZ, R19 ;  /* 0x000000ffff047224 */ /* 0x000fe400078e0013 */
[----:B------:R-:W-:-:S05]  /*0ac0*/  IMAD.MOV.U32 R5, RZ, RZ, R23 ;  /* 0x000000ffff057224 */ /* 0x000fca00078e0017 */
[----:B------:R-:W2:Y:S08]  /*0ad0*/  LDC R10, c[0x0][0x630] ;  /* 0x00018c00ff0a7b82 */ /* 0x000eb00000000800 */
[----:B------:R-:W3:Y:S01]  /*0ae0*/  LDC.64 R16, c[0x0][0x620] ;  /* 0x00018800ff107b82 */ /* 0x000ee20000000a00 */
[----:B-1----:R-:W-:-:S04]  /*0af0*/  ISETP.NE.U32.AND P0, PT, R14, RZ, PT ;  /* 0x000000ff0e00720c */ /* 0x002fc80003f05070 */
[----:B------:R-:W-:-:S13]  /*0b00*/  ISETP.NE.AND.EX P0, PT, R15, RZ, PT, P0 ;  /* 0x000000ff0f00720c */ /* 0x000fda0003f05300 */
[----:B--23--:R-:W-:Y:S05]  /*0b10*/  @!P0 BRA `(.L_x_9) ;  /* 0x0000000000288947 */ /* 0x00cfea0003800000 */
[----:B------:R-:W1:Y:S02]  /*0b20*/  LDC R9, c[0x0][0x634] ;  /* 0x00018d00ff097b82 */ /* 0x000e640000000800 */
[----:B-1----:R-:W-:-:S05]  /*0b30*/  IADD3 R9, P0, R19, R9, RZ ;  /* 0x0000000913097210 */ /* 0x002fca0007f1e0ff */
[----:B------:R-:W-:-:S04]  /*0b40*/  IMAD.X R13, RZ, RZ, R23, P0 ;  /* 0x000000ffff0d7224 */ /* 0x000fc800000e0617 */
[----:B------:R-:W-:-:S04]  /*0b50*/  IMAD.WIDE.U32 R4, R13, R14, RZ ;  /* 0x0000000e0d047225 */ /* 0x000fc800078e00ff */
[----:B------:R-:W-:-:S04]  /*0b60*/  IMAD.WIDE.U32 R6, P0, R9, R15, R4 ;  /* 0x0000000f09067225 */ /* 0x000fc80007800004 */
[----:B------:R-:W-:-:S04]  /*0b70*/  IMAD.WIDE.U32 R4, R9, R14, RZ ;  /* 0x0000000e09047225 */ /* 0x000fc800078e00ff */
[----:B------:R-:W-:Y:S01]  /*0b80*/  IMAD.X R9, RZ, RZ, RZ, P0 ;  /* 0x000000ffff097224 */ /* 0x000fe200000e06ff */
[----:B------:R-:W-:Y:S01]  /*0b90*/  IADD3 RZ, P0, R5, R6, RZ ;  /* 0x0000000605ff7210 */ /* 0x000fe20007f1e0ff */
[----:B------:R-:W-:-:S04]  /*0ba0*/  IMAD.MOV.U32 R8, RZ, RZ, R7 ;  /* 0x000000ffff087224 */ /* 0x000fc800078e0007 */
[----:B------:R-:W-:-:S08]  /*0bb0*/  IMAD.WIDE.U32.X R4, R13, R15, R8, P0 ;  /* 0x0000000f0d047225 */ /* 0x000fd000000e0408 */
.L_x_9:
[----:B------:R-:W1:Y:S01]  /*0bc0*/  LDC.64 R20, c[0x0][0x640] ;  /* 0x00019000ff147b82 */ /* 0x000e620000000a00 */
[-C--:B------:R-:W-:Y:S01]  /*0bd0*/  SHF.R.U64 R22, R4, R10.reuse, R5 ;  /* 0x0000000a04167219 */ /* 0x080fe20000001205 */
[----:B------:R-:W-:Y:S01]  /*0be0*/  IMAD.MOV.U32 R4, RZ, RZ, R19 ;  /* 0x000000ffff047224 */ /* 0x000fe200078e0013 */
[----:B------:R-:W-:Y:S01]  /*0bf0*/  SHF.R.U32.HI R3, RZ, R10, R5 ;  /* 0x0000000aff037219 */ /* 0x000fe20000011605 */
[----:B------:R-:W-:Y:S01]  /*0c00*/  IMAD.MOV.U32 R5, RZ, RZ, R23 ;  /* 0x000000ffff057224 */ /* 0x000fe200078e0017 */
[----:B------:R-:W-:Y:S01]  /*0c10*/  IADD3 R7, P0, RZ, -R22, RZ ;  /* 0x80000016ff077210 */ /* 0x000fe20007f1e0ff */
[----:B0-----:R-:W-:Y:S02]  /*0c20*/  IMAD R23, R11, R12, R2 ;  /* 0x0000000c0b177224 */ /* 0x001fe400078e0202 */
[----:B------:R-:W0:Y:S01]  /*0c30*/  LDC R8, c[0x0][0x618] ;  /* 0x00018600ff087b82 */ /* 0x000e220000000800 */
[----:B------:R-:W-:Y:S02]  /*0c40*/  IMAD.MOV.U32 R11, RZ, RZ, 0x1 ;  /* 0x00000001ff0b7424 */ /* 0x000fe400078e00ff */
[----:B------:R-:W-:-:S02]  /*0c50*/  IMAD.X R3, RZ, RZ, ~R3, P0 ;  /* 0x000000ffff037224 */ /* 0x000fc400000e0e03 */
[----:B------:R-:W-:-:S03]  /*0c60*/  IMAD.WIDE.U32 R4, R7, R16, R4 ;  /* 0x0000001007047225 */ /* 0x000fc600078e0004 */
[----:B------:R-:W2:Y:S01]  /*0c70*/  LDC R14, c[0x0][0x608] ;  /* 0x00018200ff0e7b82 */ /* 0x000ea20000000800 */
[----:B------:R-:W-:-:S04]  /*0c80*/  IMAD R6, R3, R16, RZ ;  /* 0x0000001003067224 */ /* 0x000fc800078e02ff */
[----:B------:R-:W-:-:S03]  /*0c90*/  IMAD R3, R7, R17, R6 ;  /* 0x0000001107037224 */ /* 0x000fc600078e0206 */
[----:B------:R-:W3:Y:S01]  /*0ca0*/  LDC R18, c[0x0][0x658] ;  /* 0x00019600ff127b82 */ /* 0x000ee20000000800 */
[----:B------:R-:W-:Y:S01]  /*0cb0*/  IMAD.IADD R3, R5, 0x1, R3 ;  /* 0x0000000105037824 */ /* 0x000fe200078e0203 */
[----:B-1----:R-:W-:Y:S01]  /*0cc0*/  ISETP.NE.U32.AND P0, PT, R20, RZ, PT ;  /* 0x000000ff1400720c */ /* 0x002fe20003f05070 */
[----:B------:R-:W-:-:S03]  /*0cd0*/  IMAD.MOV.U32 R5, RZ, RZ, -0x1 ;  /* 0xffffffffff057424 */ /* 0x000fc600078e00ff */
[----:B------:R-:W-:Y:S02]  /*0ce0*/  ISETP.NE.AND.EX P0, PT, R21, RZ, PT, P0 ;  /* 0x000000ff1500720c */ /* 0x000fe40003f05300 */
[----:B------:R-:W1:Y:S01]  /*0cf0*/  LDC R13, c[0x0][0x600] ;  /* 0x00018000ff0d7b82 */ /* 0x000e620000000800 */
[-CC-:B0-----:R-:W-:Y:S02]  /*0d00*/  SHF.R.U64 R10, R4, R8.reuse, R3.reuse ;  /* 0x00000008040a7219 */ /* 0x181fe40000001203 */
[----:B------:R-:W-:-:S05]  /*0d10*/  SHF.R.U32.HI R3, RZ, R8, R3 ;  /* 0x00000008ff037219 */ /* 0x000fca0000011603 */
[----:B------:R-:W0:Y:S01]  /*0d20*/  LDC R15, c[0x0][0x648] ;  /* 0x00019200ff0f7b82 */ /* 0x000e220000000800 */
[-CC-:B--2---:R-:W-:Y:S02]  /*0d30*/  SHF.R.U64 R19, R10, R14.reuse, R3.reuse ;  /* 0x0000000e0a137219 */ /* 0x184fe40000001203 */
[----:B------:R-:W-:-:S05]  /*0d40*/  SHF.R.U32.HI R3, RZ, R14, R3 ;  /* 0x0000000eff037219 */ /* 0x000fca0000011603 */
[----:B------:R-:W2:Y:S01]  /*0d50*/  LDC R17, c[0x0][0x638] ;  /* 0x00018e00ff117b82 */ /* 0x000ea20000000800 */
[-C--:B---3--:R-:W-:Y:S02]  /*0d60*/  SHF.L.U32 R2, R5, R18.reuse, RZ ;  /* 0x0000001205027219 */ /* 0x088fe400000006ff */
[--C-:B------:R-:W-:Y:S02]  /*0d70*/  SHF.R.U64 R12, R19, R18, R3.reuse ;  /* 0x00000012130c7219 */ /* 0x100fe40000001203 */
[----:B------:R-:W-:Y:S02]  /*0d80*/  LOP3.LUT R8, RZ, R2, RZ, 0x33, !PT ;  /* 0x00000002ff087212 */ /* 0x000fe400078e33ff */
[----:B------:R-:W-:Y:S01]  /*0d90*/  SHF.R.U32.HI R3, RZ, R18, R3 ;  /* 0x00000012ff037219 */ /* 0x000fe20000011603 */
[----:B------:R-:W3:Y:S01]  /*0da0*/  LDC R16, c[0x0][0x610] ;  /* 0x00018400ff107b82 */ /* 0x000ee20000000800 */
[----:B------:R-:W-:Y:S01]  /*0db0*/  IMAD.MOV.U32 R2, RZ, RZ, R12 ;  /* 0x000000ffff027224 */ /* 0x000fe200078e000c */
[----:B------:R-:W-:Y:S06]  /*0dc0*/  @!P0 BRA `(.L_x_10) ;  /* 0x0000000000288947 */ /* 0x000fec0003800000 */
[----:B------:R-:W4:Y:S02]  /*0dd0*/  LDC R7, c[0x0][0x64c] ;  /* 0x00019300ff077b82 */ /* 0x000f240000000800 */
[----:B----4-:R-:W-:-:S05]  /*0de0*/  IADD3 R7, P0, R12, R7, RZ ;  /* 0x000000070c077210 */ /* 0x010fca0007f1e0ff */
        /* <DEDUP_REMOVED lines=8> */
.L_x_10:
[----:B0-----:R-:W-:Y:S01]  /*0e70*/  SHF.R.U64 R4, R2, R15, R3 ;  /* 0x0000000f02047219 */ /* 0x001fe20000001203 */
[----:B-1----:R-:W-:Y:S01]  /*0e80*/  VIADD R5, R13, 0xffffffff ;  /* 0xffffffff0d057836 */ /* 0x002fe20000000000 */
[----:B------:R-:W-:Y:S02]  /*0e90*/  SHF.L.U32 R2, R11, R18, RZ ;  /* 0x000000120b027219 */ /* 0x000fe400000006ff */
[----:B------:R-:W-:Y:S01]  /*0ea0*/  LOP3.LUT R3, R19, R8, RZ, 0xc0, !PT ;  /* 0x0000000813037212 */ /* 0x000fe200078ec0ff */
[----:B------:R-:W-:Y:S01]  /*0eb0*/  IMAD.MOV R6, RZ, RZ, -R4 ;  /* 0x000000ffff067224 */ /* 0x000fe200078e0a04 */
[----:B------:R-:W-:Y:S02]  /*0ec0*/  SEL R0, R0, R23, !P2 ;  /* 0x0000001700007207 */ /* 0x000fe40005000000 */
[----:B------:R-:W-:Y:S01]  /*0ed0*/  LOP3.LUT R5, R10, R5, RZ, 0xc0, !PT ;  /* 0x000000050a057212 */ /* 0x000fe200078ec0ff */
[----:B------:R-:W-:Y:S01]  /*0ee0*/  IMAD R3, R2, R4, R3 ;  /* 0x0000000402037224 */ /* 0x000fe200078e0203 */
[----:B------:R-:W-:Y:S01]  /*0ef0*/  R2UR UR22, R22 ;  /* 0x00000000161672ca */ /* 0x000fe200000e0000 */
[----:B--2---:R-:W-:-:S02]  /*0f00*/  IMAD R2, R6, R17, R12 ;  /* 0x0000001106027224 */ /* 0x004fc400078e020c */
[----:B---3--:R-:W-:Y:S02]  /*0f10*/  IMAD R0, R3, R16, R0 ;  /* 0x0000001003007224 */ /* 0x008fe400078e0200 */
[----:B------:R-:W-:Y:S02]  /*0f20*/  IMAD R3, R2, R13, R5 ;  /* 0x0000000d02037224 */ /* 0x000fe400078e0205 */
[----:B------:R-:W-:-:S03]  /*0f30*/  IMAD.MOV.U32 R4, RZ, RZ, 0x1 ;  /* 0x00000001ff047424 */ /* 0x000fc600078e00ff */
[----:B------:R-:W-:Y:S02]  /*0f40*/  SEL R2, R3, R0, !P2 ;  /* 0x0000000003027207 */ /* 0x000fe40005000000 */
[----:B------:R-:W-:-:S03]  /*0f50*/  SEL R0, R0, R3, !P2 ;  /* 0x0000000300007207 */ /* 0x000fc60005000000 */
[----:B------:R1:W-:Y:S04]  /*0f60*/  STL [R1+0x80], R2 ;  /* 0x0000800201007387 */ /* 0x0003e80000100800 */
[----:B------:R1:W-:Y:S02]  /*0f70*/  STL [R1+0x84], R0 ;  /* 0x0000840001007387 */ /* 0x0003e40000100800 */
.L_x_8:
[----:B------:R-:W-:-:S08]  /*0f80*/  NOP ;  /* 0x0000000000007918 */ /* 0x000fd00000000000 */
[----:B------:R-:W2:Y:S02]  /*0f90*/  USETMAXREG.TRY_ALLOC.CTAPOOL UP0, 0xe8 ;  /* 0x000000e8000079c8 */ /* 0x000ea40008000600 */
[----:B--2---:R-:W-:-:S13]  /*0fa0*/  PLOP3.LUT P0, PT, PT, PT, UP0, 0x80, 0x0 ;  /* 0x000000000000781c */ /* 0x004fda0003f0f008 */
[----:B------:R-:W-:Y:S05]  /*0fb0*/  @!P0 BRA `(.L_x_8) ;  /* 0xfffffffc00f08947 */ /* 0x000fea000383ffff */
[----:B------:R-:W-:Y:S01]  /*0fc0*/  ULDC.64 UR4, c[0x0][0x598] ;  /* 0x0001660000047ab9 */ /* 0x000fe20000000a00 */
[----:B------:R-:W-:Y:S01]  /*0fd0*/  ULDC.64 UR18, c[0x0][0x208] ;  /* 0x0000820000127ab9 */ /* 0x000fe20000000a00 */
[----:B------:R-:W-:-:S04]  /*0fe0*/  ISETP.NE.U32.AND P0, PT, RZ, UR4, PT ;  /* 0x00000004ff007c0c */ /* 0x000fc8000bf05070 */
[----:B------:R-:W-:-:S13]  /*0ff0*/  ISETP.NE.AND.EX P0, PT, RZ, UR5, PT, P0 ;  /* 0x00000005ff007c0c */ /* 0x000fda000bf05300 */
[----:B------:R-:W-:Y:S05]  /*1000*/  @!P0 BRA `(.L_x_11) ;  /* 0x0000000000208947 */ /* 0x000fea0003800000 */
[----:B-1----:R-:W1:Y:S02]  /*1010*/  LDC.64 R2, c[0x0][0x598] ;  /* 0x00016600ff027b82 */ /* 0x002e640000000a00 */
[----:B-1----:R-:W2:Y:S02]  /*1020*/  LDG.E.64 R2, desc[UR18][R2.64] ;  /* 0x0000001202027981 */ /* 0x002ea4000c1e1b00 */
[----:B--2---:R-:W-:-:S04]  /*1030*/  ISETP.NE.U32.AND P0, PT, R2, RZ, PT ;  /* 0x000000ff0200720c */ /* 0x004fc80003f05070 */
[----:B------:R-:W-:-:S13]  /*1040*/  ISETP.NE.AND.EX P0, PT, R3, RZ, PT, P0 ;  /* 0x000000ff0300720c */ /* 0x000fda0003f05300 */
[----:B------:R-:W-:Y:S05]  /*1050*/  @!P0 BRA `(.L_x_11) ;  /* 0x00000000000c8947 */ /* 0x000fea0003800000 */
[----:B------:R-:W2:Y:S02]  /*1060*/  LD.E R2, desc[UR18][R2.64] ;  /* 0x0000001202027980 */ /* 0x000ea4000c101900 */
[----:B--2---:R-:W-:Y:S01]  /*1070*/  R2UR UR20, R2 ;  /* 0x00000000021472ca */ /* 0x004fe200000e0000 */
[----:B------:R-:W-:-:S14]  /*1080*/  BRA `(.L_x_12) ;  /* 0x0000000000247947 */ /* 0x000fdc0003800000 */
.L_x_11:
[----:B------:R-:W-:Y:S02]  /*1090*/  ULDC.64 UR4, c[0x0][0x588] ;  /* 0x0001620000047ab9 */ /* 0x000fe40000000a00 */
[----:B------:R-:W-:-:S04]  /*10a0*/  ISETP.NE.U32.AND P0, PT, RZ, UR4, PT ;  /* 0x00000004ff007c0c */ /* 0x000fc8000bf05070 */
[----:B------:R-:W-:-:S13]  /*10b0*/  ISETP.NE.AND.EX P0, PT, RZ, UR5, PT, P0 ;  /* 0x00000005ff007c0c */ /* 0x000fda000bf05300 */
[----:B------:R-:W-:Y:S05]  /*10c0*/  @!P0 BRA `(.L_x_13) ;  /* 0x0000000000108947 */ /* 0x000fea0003800000 */
[----:B-1----:R-:W1:Y:S02]  /*10d0*/  LDC.64 R2, c[0x0][0x588] ;  /* 0x00016200ff027b82 */ /* 0x002e640000000a00 */
[----:B-1----:R-:W2:Y:S02]  /*10e0*/  LDG.E R2, desc[UR18][R2.64] ;  /* 0x0000001202027981 */ /* 0x002ea4000c1e1900 */
[----:B--2---:R-:W-:Y:S01]  /*10f0*/  R2UR UR20, R2 ;  /* 0x00000000021472ca */ /* 0x004fe200000e0000 */
[----:B------:R-:W-:-:S14]  /*1100*/  BRA `(.L_x_12) ;  /* 0x0000000000047947 */ /* 0x000fdc0003800000 */
.L_x_13:
[----:B------:R-:W-:-:S05]  /*1110*/  ULDC UR20, c[0x0][0x580] ;  /* 0x0001600000147ab9 */ /* 0x000fca0000000800 */
.L_x_12:
[----:B------:R-:W-:Y:S02]  /*1120*/  ULDC.64 UR4, c[0x0][0x5a0] ;  /* 0x0001680000047ab9 */ /* 0x000fe40000000a00 */
        /* <DEDUP_REMOVED lines=11> */
.L_x_14:
        /* <DEDUP_REMOVED lines=8> */
.L_x_16:
[----:B------:R-:W-:-:S05]  /*1260*/  ULDC UR21, c[0x0][0x584] ;  /* 0x0001610000157ab9 */ /* 0x000fca0000000800 */
.L_x_15:
[----:B------:R-:W-:-:S13]  /*1270*/  LOP3.LUT P0, RZ, R4, 0xff, RZ, 0xc0, !PT ;  /* 0x000000ff04ff7812 */ /* 0x000fda000780c0ff */
[----:B------:R-:W-:Y:S05]  /*1280*/  @!P0 EXIT ;  /* 0x000000000000894d */ /* 0x000fea0003800000 */
[----:B------:R-:W-:Y:S01]  /*1290*/  ULDC UR4, c[0x0][0x28c] ;  /* 0x0000a30000047ab9 */ /* 0x000fe20000000800 */
[----:B------:R-:W-:Y:S02]  /*12a0*/  ULOP3.LUT UR23, UR13, 0x1, URZ, 0xfc, !UPT ;  /* 0x000000010d177892 */ /* 0x000fe4000f8efc3f */
[----:B------:R-:W-:-:S04]  /*12b0*/  UIADD3 UR4, UR4, 0x7f, URZ ;  /* 0x0000007f04047890 */ /* 0x000fc8000fffe03f */
[----:B------:R-:W-:-:S04]  /*12c0*/  USHF.R.S32.HI UR5, URZ, 0x1f, UR4 ;  /* 0x0000001f3f057899 */ /* 0x000fc80008011404 */
[----:B------:R-:W-:-:S03]  /*12d0*/  ULEA.HI UR5, UR5, UR4, URZ, 0x7 ;  /* 0x0000000405057291 */ /* 0x000fc6000f8f383f */
[----:B------:R-:W-:Y:S01]  /*12e0*/  UMOV UR4, URZ ;  /* 0x0000003f00047c82 */ /* 0x000fe20008000000 */
[----:B------:R-:W-:-:S03]  /*12f0*/  USHF.R.S32.HI UR12, URZ, 0x7, UR5 ;  /* 0x000000073f0c7899 */ /* 0x000fc60008011405 */
[----:B------:R-:W-:-:S09]  /*1300*/  UMOV UR5, URZ ;  /* 0x0000003f00057c82 */ /* 0x000fd20008000000 */
.L_x_299:
[----:B-1----:R-:W1:Y:S01]  /*1310*/  S2R R0, SR_TID.X ;  /* 0x0000000000007919 */ /* 0x002e620000002100 */
[----:B--2---:R-:W2:Y:S01]  /*1320*/  S2UR UR11, SR_CgaCtaId ;  /* 0x00000000000b79c3 */ /* 0x004ea20000008800 */
[----:B------:R-:W-:Y:S01]  /*1330*/  UMOV UR14, 0x400 ;  /* 0x00000400000e7882 */ /* 0x000fe20000000000 */
[----:B------:R-:W-:Y:S01]  /*1340*/  UMOV UR6, URZ ;  /* 0x0000003f00067c82 */ /* 0x000fe20008000000 */
[----:B------:R-:W-:Y:S01]  /*1350*/  STL [R1+0x6c], RZ ;  /* 0x00006cff01007387 */ /* 0x000fe20000100800 */
[----:B------:R-:W-:Y:S01]  /*1360*/  UMOV UR7, URZ ;  /* 0x0000003f00077c82 */ /* 0x000fe20008000000 */
[----:B------:R-:W-:Y:S01]  /*1370*/  UMOV UR8, URZ ;  /* 0x0000003f00087c82 */ /* 0x000fe20008000000 */
[----:B------:R-:W-:Y:S01]  /*1380*/  UMOV UR16, UR5 ;  /* 0x0000000500107c82 */ /* 0x000fe20008000000 */
[----:B------:R-:W-:Y:S01]  /*1390*/  STL [R1+0x68], RZ ;  /* 0x000068ff01007387 */ /* 0x000fe20000100800 */
[----:B---3--:R-:W3:Y:S01]  /*13a0*/  LDC R2, c[0x0][0x28c] ;  /* 0x0000a300ff027b82 */ /* 0x008ee20000000800 */
[----:B------:R-:W-:Y:S01]  /*13b0*/  UMOV UR17, UR4 ;  /* 0x0000000400117c82 */ /* 0x000fe20008000000 */
[----:B------:R-:W-:Y:S01]  /*13c0*/  CS2R R4, SRZ ;  /* 0x0000000000047805 */ /* 0x000fe2000001ff00 */
[----:B------:R-:W-:Y:S01]  /*13d0*/  STL [R1+0x64], RZ ;  /* 0x000064ff01007387 */ /* 0x000fe20000100800 */
[----:B------:R-:W-:-:S02]  /*13e0*/  CS2R R6, SRZ ;  /* 0x0000000000067805 */ /* 0x000fc4000001ff00 */
[----:B------:R-:W-:Y:S02]  /*13f0*/  CS2R R8, SRZ ;  /* 0x0000000000087805 */ /* 0x000fe4000001ff00 */
[----:B------:R-:W-:Y:S01]  /*1400*/  CS2R R10, SRZ ;  /* 0x00000000000a7805 */ /* 0x000fe2000001ff00 */
[----:B------:R-:W-:Y:S01]  /*1410*/  STL [R1+0x60], RZ ;  /* 0x000060ff01007387 */ /* 0x000fe20000100800 */
[----:B------:R-:W-:Y:S02]  /*1420*/  CS2R R12, SRZ ;  /* 0x00000000000c7805 */ /* 0x000fe4000001ff00 */
[----:B------:R-:W-:Y:S02]  /*1430*/  CS2R R14, SRZ ;  /* 0x00000000000e7805 */ /* 0x000fe4000001ff00 */
[----:B------:R-:W-:Y:S01]  /*1440*/  CS2R R16, SRZ ;  /* 0x0000000000107805 */ /* 0x000fe2000001ff00 */
[----:B------:R-:W-:Y:S01]  /*1450*/  STL [R1+0x5c], RZ ;  /* 0x00005cff01007387 */ /* 0x000fe20000100800 */
[----:B0-----:R-:W-:-:S02]  /*1460*/  CS2R R18, SRZ ;  /* 0x0000000000127805 */ /* 0x001fc4000001ff00 */
[----:B------:R-:W-:Y:S02]  /*1470*/  CS2R R20, SRZ ;  /* 0x0000000000147805 */ /* 0x000fe4000001ff00 */
[----:B------:R-:W-:Y:S01]  /*1480*/  CS2R R22, SRZ ;  /* 0x0000000000167805 */ /* 0x000fe2000001ff00 */
[----:B------:R-:W-:Y:S01]  /*1490*/  STL [R1+0x58], RZ ;  /* 0x000058ff01007387 */ /* 0x000fe20000100800 */
[----:B--2---:R-:W-:Y:S01]  /*14a0*/  ULEA UR14, UR11, UR14, 0x18 ;  /* 0x0000000e0b0e7291 */ /* 0x004fe2000f8ec03f */
[----:B------:R-:W-:Y:S02]  /*14b0*/  CS2R R152, SRZ ;  /* 0x0000000000987805 */ /* 0x000fe4000001ff00 */
[----:B------:R-:W-:Y:S01]  /*14c0*/  CS2R R154, SRZ ;  /* 0x00000000009a7805 */ /* 0x000fe2000001ff00 */
[----:B------:R-:W-:Y:S01]  /*14d0*/  STL [R1+0x54], RZ ;  /* 0x000054ff01007387 */ /* 0x000fe20000100800 */
[----:B------:R-:W-:Y:S02]  /*14e0*/  CS2R R156, SRZ ;  /* 0x00000000009c7805 */ /* 0x000fe4000001ff00 */
[----:B------:R-:W-:-:S02]  /*14f0*/  CS2R R158, SRZ ;  /* 0x00000000009e7805 */ /* 0x000fc4000001ff00 */
[----:B------:R-:W-:Y:S02]  /*1500*/  CS2R R160, SRZ ;  /* 0x0000000000a07805 */ /* 0x000fe4000001ff00 */
[----:B-1----:R-:W-:Y:S01]  /*1510*/  LOP3.LUT R0, R0, 0x80, RZ, 0xc0, !PT ;  /* 0x0000008000007812 */ /* 0x002fe200078ec0ff */
[----:B------:R-:W-:Y:S01]  /*1520*/  STL [R1+0x50], RZ ;  /* 0x000050ff01007387 */ /* 0x000fe20000100800 */
[----:B---3--:R-:W-:Y:S02]  /*1530*/  ISETP.GE.AND P0, PT, R2, 0x1, PT ;  /* 0x000000010200780c */ /* 0x008fe40003f06270 */
[----:B------:R-:W-:Y:S02]  /*1540*/  CS2R R2, SRZ ;  /* 0x0000000000027805 */ /* 0x000fe4000001ff00 */
[----:B------:R-:W-:Y:S01]  /*1550*/  SHF.R.U32.HI R0, RZ, 0x7, R0 ;  /* 0x00000007ff007819 */ /* 0x000fe20000011600 */
        /* <DEDUP_REMOVED lines=8> */
[----:B------:R-:W0:Y:S01]  /*15e0*/  SHFL.IDX PT, R0, R0, RZ, 0x1f ;  /* 0x00001fff00007589 */ /* 0x000e2200000e0000 */
[----:B------:R-:W-:-:S02]  /*15f0*/  CS2R R174, SRZ ;  /* 0x0000000000ae7805 */ /* 0x000fc4000001ff00 */
[----:B------:R-:W-:Y:S02]  /*1600*/  CS2R R176, SRZ ;  /* 0x0000000000b07805 */ /* 0x000fe4000001ff00 */
[----:B------:R-:W-:Y:S01]  /*1610*/  CS2R R178, SRZ ;  /* 0x0000000000b27805 */ /* 0x000fe2000001ff00 */
[----:B------:R1:W-:Y:S01]  /*1620*/  STL [R1+0x44], RZ ;  /* 0x000044ff01007387 */ /* 0x0003e20000100800 */
[----:B------:R-:W-:Y:S02]  /*1630*/  CS2R R180, SRZ ;  /* 0x0000000000b47805 */ /* 0x000fe4000001ff00 */
[----:B------:R-:W-:Y:S02]  /*1640*/  CS2R R182, SRZ ;  /* 0x0000000000b67805 */ /* 0x000fe4000001ff00 */
[----:B------:R-:W-:Y:S01]  /*1650*/  CS2R R184, SRZ ;  /* 0x0000000000b87805 */ /* 0x000fe2000001ff00 */
[----:B------:R1:W-:Y:S01]  /*1660*/  STL [R1+0x40], RZ ;  /* 0x000040ff01007387 */ /* 0x0003e20000100800 */
        /* <DEDUP_REMOVED lines=14> */
[----:B------:R-:W-:Y:S02]  /*1750*/  CS2R R208, SRZ ;  /* 0x0000000000d07805 */ /* 0x000fe4000001ff00 */
[----:B0-----:R-:W-:Y:S01]  /*1760*/  R2UR UR9, R0 ;  /* 0x00000000000972ca */ /* 0x001fe200000e0000 */
[----:B------:R1:W-:Y:S01]  /*1770*/  STL [R1+0x30], RZ ;  /* 0x000030ff01007387 */ /* 0x0003e20000100800 */
[----:B------:R-:W-:Y:S01]  /*1780*/  IMAD.MOV.U32 R0, RZ, RZ, RZ ;  /* 0x000000ffff007224 */ /* 0x000fe200078e00ff */
[----:B------:R-:W-:-:S02]  /*1790*/  CS2R R210, SRZ ;  /* 0x0000000000d27805 */ /* 0x000fc4000001ff00 */
[----:B------:R-:W-:Y:S01]  /*17a0*/  CS2R R212, SRZ ;  /* 0x0000000000d47805 */ /* 0x000fe2000001ff00 */
[----:B------:R1:W-:Y:S01]  /*17b0*/  STL [R1+0x2c], RZ ;  /* 0x00002cff01007387 */ /* 0x0003e20000100800 */
[----:B------:R-:W-:Y:S02]  /*17c0*/  CS2R R214, SRZ ;  /* 0x0000000000d67805 */ /* 0x000fe4000001ff00 */
[----:B------:R-:W-:Y:S02]  /*17d0*/  CS2R R216, SRZ ;  /* 0x0000000000d87805 */ /* 0x000fe4000001ff00 */
[----:B------:R-:W-:Y:S01]  /*17e0*/  CS2R R218, SRZ ;  /* 0x0000000000da7805 */ /* 0x000fe2000001ff00 */
[----:B------:R1:W-:Y:S01]  /*17f0*/  STL [R1+0x28], RZ ;  /* 0x000028ff01007387 */ /* 0x0003e20000100800 */
[----:B------:R-:W-:Y:S02]  /*1800*/  CS2R R220, SRZ ;  /* 0x0000000000dc7805 */ /* 0x000fe4000001ff00 */
[----:B------:R-:W-:-:S02]  /*1810*/  CS2R R222, SRZ ;  /* 0x0000000000de7805 */ /* 0x000fc4000001ff00 */
[----:B------:R-:W-:Y:S01]  /*1820*/  CS2R R224, SRZ ;  /* 0x0000000000e07805 */ /* 0x000fe2000001ff00 */
[----:B------:R1:W-:Y:S01]  /*1830*/  STL [R1+0x24], RZ ;  /* 0x000024ff01007387 */ /* 0x0003e20000100800 */
[----:B------:R-:W-:Y:S01]  /*1840*/  ULEA.HI UR10, UR9, UR9, URZ, 0x1 ;  /* 0x00000009090a7291 */ /* 0x000fe2000f8f083f */
[----:B------:R-:W-:Y:S01]  /*1850*/  CS2R R226, SRZ ;  /* 0x0000000000e27805 */ /* 0x000fe2000001ff00 */
[----:B------:R-:W-:Y:S01]  /*1860*/  IMAD.MOV.U32 R228, RZ, RZ, RZ ;  /* 0x000000ffffe47224 */ /* 0x000fe200078e00ff */
[----:B------:R1:W-:Y:S01]  /*1870*/  STL [R1+0x20], RZ ;  /* 0x000020ff01007387 */ /* 0x0003e20000100800 */
[----:B------:R-:W-:Y:S01]  /*1880*/  ULOP3.LUT UR10, UR10, 0x7fffe, URZ, 0xc0, !UPT ;  /* 0x0007fffe0a0a7892 */ /* 0x000fe2000f8ec03f */
[----:B------:R-:W-:Y:S02]  /*1890*/  CS2R R24, SRZ ;  /* 0x0000000000187805 */ /* 0x000fe4000001ff00 */
[----:B------:R-:W-:Y:S01]  /*18a0*/  CS2R R26, SRZ ;  /* 0x00000000001a7805 */ /* 0x000fe2000001ff00 */
[----:B------:R1:W-:Y:S01]  /*18b0*/  STL [R1+0x1c], RZ ;  /* 0x00001cff01007387 */ /* 0x0003e20000100800 */
[----:B------:R-:W-:Y:S01]  /*18c0*/  UIADD3 UR10, UR9, -UR10, URZ ;  /* 0x8000000a090a7290 */ /* 0x000fe2000fffe03f */
[----:B------:R-:W-:-:S02]  /*18d0*/  CS2R R28, SRZ ;  /* 0x00000000001c7805 */ /* 0x000fc4000001ff00 */
[----:B----4-:R-:W-:Y:S01]  /*18e0*/  CS2R R30, SRZ ;  /* 0x00000000001e7805 */ /* 0x010fe2000001ff00 */
[----:B------:R1:W-:Y:S01]  /*18f0*/  STL [R1+0x18], RZ ;  /* 0x000018ff01007387 */ /* 0x0003e20000100800 */
[----:B------:R-:W-:Y:S01]  /*1900*/  ULEA UR10, UR10, UR14, 0xd ;  /* 0x0000000e0a0a7291 */ /* 0x000fe2000f8e683f */
[----:B------:R-:W-:Y:S02]  /*1910*/  CS2R R32, SRZ ;  /* 0x0000000000207805 */ /* 0x000fe4000001ff00 */
[----:B------:R-:W-:Y:S01]  /*1920*/  CS2R R34, SRZ ;  /* 0x0000000000227805 */ /* 0x000fe2000001ff00 */
[----:B------:R1:W-:Y:S01]  /*1930*/  STL [R1+0x14], RZ ;  /* 0x000014ff01007387 */ /* 0x0003e20000100800 */
[----:B------:R-:W-:Y:S01]  /*1940*/  UIADD3 UR10, UR10, 0x100, URZ ;  /* 0x000001000a0a7890 */ /* 0x000fe2000fffe03f */
[----:B------:R-:W-:Y:S02]  /*1950*/  CS2R R36, SRZ ;  /* 0x0000000000247805 */ /* 0x000fe4000001ff00 */
[----:B------:R-:W-:Y:S01]  /*1960*/  CS2R R38, SRZ ;  /* 0x0000000000267805 */ /* 0x000fe2000001ff00 */
[----:B------:R1:W-:Y:S01]  /*1970*/  STL [R1+0x10], RZ ;  /* 0x000010ff01007387 */ /* 0x0003e20000100800 */
[----:B------:R-:W-:Y:S01]  /*1980*/  USHF.R.U32.HI UR10, URZ, 0x4, UR10 ;  /* 0x000000043f0a7899 */ /* 0x000fe2000801160a */
[----:B------:R-:W-:-:S02]  /*1990*/  CS2R R40, SRZ ;  /* 0x0000000000287805 */ /* 0x000fc4000001ff00 */
[----:B------:R-:W-:Y:S01]  /*19a0*/  CS2R R42, SRZ ;  /* 0x00000000002a7805 */ /* 0x000fe2000001ff00 */
[----:B------:R1:W-:Y:S01]  /*19b0*/  STL [R1+0xc], RZ ;  /* 0x00000cff01007387 */ /* 0x0003e20000100800 */
[----:B------:R-:W-:Y:S01]  /*19c0*/  ULOP3.LUT UR15, UR10, 0x3fff, URZ, 0xc0, !UPT ;  /* 0x00003fff0a0f7892 */ /* 0x000fe2000f8ec03f */
        /* <DEDUP_REMOVED lines=10> */
[----:B------:R1:W-:Y:S01]  /*1a70*/  STL [R1], RZ ;  /* 0x000000ff01007387 */ /* 0x0003e20000100800 */
[----:B------:R-:W-:Y:S02]  /*1a80*/  CS2R R60, SRZ ;  /* 0x00000000003c7805 */ /* 0x000fe4000001ff00 */
[----:B------:R-:W-:Y:S02]  /*1a90*/  CS2R R62, SRZ ;  /* 0x00000000003e7805 */ /* 0x000fe4000001ff00 */
[----:B------:R-:W-:Y:S02]  /*1aa0*/  CS2R R64, SRZ ;  /* 0x0000000000407805 */ /* 0x000fe4000001ff00 */
[----:B------:R-:W-:-:S02]  /*1ab0*/  CS2R R66, SRZ ;  /* 0x0000000000427805 */ /* 0x000fc4000001ff00 */
[----:B------:R-:W-:Y:S02]  /*1ac0*/  CS2R R68, SRZ ;  /* 0x0000000000447805 */ /* 0x000fe4000001ff00 */
[----:B------:R-:W-:Y:S02]  /*1ad0*/  CS2R R70, SRZ ;  /* 0x0000000000467805 */ /* 0x000fe4000001ff00 */
        /* <DEDUP_REMOVED lines=39> */
[----:B------:R-:W-:Y:S01]  /*1d50*/  CS2R R150, SRZ ;  /* 0x0000000000967805 */ /* 0x000fe2000001ff00 */
[----:B-1----:R-:W-:Y:S06]  /*1d60*/  @!P0 BRA `(.L_x_17) ;  /* 0x0000001000948947 */ /* 0x002fec0003800000 */
[----:B------:R-:W-:-:S06]  /*1d70*/  UISETP.NE.AND UP0, UPT, UR23, 0x3, UPT ;  /* 0x000000031700788c */ /* 0x000fcc000bf05270 */
[----:B------:R-:W-:-:S13]  /*1d80*/  PLOP3.LUT P1, PT, PT, PT, UP0, 0x80, 0x0 ;  /* 0x000000000000781c */ /* 0x000fda0003f2f008 */
[----:B------:R-:W-:Y:S05]  /*1d90*/  @!P1 BRA `(.L_x_18) ;  /* 0x0000000000049947 */ /* 0x000fea0003800000 */
[----:B------:R-:W-:Y:S01]  /*1da0*/  BPT.TRAP 0x1 ;  /* 0x000000040000795c */ /* 0x000fe20000300000 */
.L_x_18:
[----:B------:R-:W-:Y:S01]  /*1db0*/  ULEA UR6, UR5, UR14, 0x3 ;  /* 0x0000000e05067291 */ /* 0x000fe2000f8e183f */
[----:B------:R-:W-:-:S05]  /*1dc0*/  IMAD.U32 R0, RZ, RZ, UR4 ;  /* 0x00000004ff007e24 */ /* 0x000fca000f8e00ff */
[----:B------:R-:W-:-:S04]  /*1dd0*/  SHF.L.U32 R0, R0, 0x1f, RZ ;  /* 0x0000001f00007819 */ /* 0x000fc800000006ff */
[----:B------:R0:W1:Y:S01]  /*1de0*/  SYNCS.PHASECHK.TRANS64.TRYWAIT P0, [UR6], R0 ;  /* 0x00000000ff0075a7 */ /* 0x0000620008000146 */
[----:B------:R-:W-:Y:S05]  /*1df0*/  @!P1 BRA `(.L_x_19) ;  /* 0x0000000000049947 */ /* 0x000fea0003800000 */
[----:B------:R-:W-:Y:S01]  /*1e00*/  BPT.TRAP 0x1 ;  /* 0x000000040000795c */ /* 0x000fe20000300000 */
.L_x_19:
[----:B-1----:R-:W-:Y:S05]  /*1e10*/  @P0 BRA `(.L_x_20) ;  /* 0x0000000000080947 */ /* 0x002fea0003800000 */
[----:B------:R-:W1:Y:S02]  /*1e20*/  SYNCS.PHASECHK.TRANS64.TRYWAIT P0, [UR6], R0 ;  /* 0x00000000ff0075a7 */ /* 0x000e640008000146 */
[----:B-1----:R-:W-:Y:S05]  /*1e30*/  @!P0 BRA `(.L_x_21) ;  /* 0x000000e400d08947 */ /* 0x002fea0003800000 */
.L_x_20:
[----:B------:R-:W-:Y:S01]  /*1e40*/  UIADD3 UR6, UR14, 0x14100, URZ ;  /* 0x000141000e067890 */ /* 0x000fe2000fffe03f */
[----:B------:R-:W-:Y:S01]  /*1e50*/  WARPGROUP.ARRIVE ;  /* 0x00000000000079c5 */ /* 0x000fe20000000000 */
[----:B------:R-:W-:Y:S01]  /*1e60*/  ULOP3.LUT UR8, UR15, 0x10000, URZ, 0xfc, !UPT ;  /* 0x000100000f087892 */ /* 0x000fe2000f8efc3f */
[----:B------:R2:W-:Y:S01]  /*1e70*/  STL [R1+0x6c], RZ ;  /* 0x00006cff01007387 */ /* 0x0005e20000100800 */
[----:B------:R-:W-:Y:S01]  /*1e80*/  USHF.R.U32.HI UR6, URZ, 0x4, UR6 ;  /* 0x000000043f067899 */ /* 0x000fe20008011606 */
[----:B01----:R-:W-:Y:S01]  /*1e90*/  IMAD.MOV.U32 R0, RZ, RZ, RZ ;  /* 0x000000ffff007224 */ /* 0x003fe200078e00ff */
[----:B------:R-:W-:Y:S01]  /*1ea0*/  UMOV UR9, 0x40000040 ;  /* 0x4000004000097882 */ /* 0x000fe20000000000 */
[----:B------:R-:W-:Y:S01]  /*1eb0*/  UMOV UR11, 0x40000040 ;  /* 0x40000040000b7882 */ /* 0x000fe20000000000 */
[----:B------:R-:W-:Y:S01]  /*1ec0*/  ULOP3.LUT UR6, UR6, 0x3fff, URZ, 0xc0, !UPT ;  /* 0x00003fff06067892 */ /* 0x000fe2000f8ec03f */
[----:B------:R2:W-:Y:S01]  /*1ed0*/  STL [R1+0x68], RZ ;  /* 0x000068ff01007387 */ /* 0x0005e20000100800 */
[----:B------:R-:W-:-:S02]  /*1ee0*/  CS2R R2, SRZ ;  /* 0x0000000000027805 */ /* 0x000fc4000001ff00 */
[----:B------:R-:W-:Y:S01]  /*1ef0*/  CS2R R4, SRZ ;  /* 0x0000000000047805 */ /* 0x000fe2000001ff00 */
[----:B------:R-:W-:Y:S01]  /*1f00*/  ULOP3.LUT UR7, UR6, 0x10000, URZ, 0xfc, !UPT ;  /* 0x0001000006077892 */ /* 0x000fe2000f8efc3f */
[----:B------:R2:W-:Y:S01]  /*1f10*/  STL [R1+0x64], RZ ;  /* 0x000064ff01007387 */ /* 0x0005e20000100800 */
[----:B------:R-:W-:Y:S01]  /*1f20*/  ULEA UR6, UR5, UR8, 0xa ;  /* 0x0000000805067291 */ /* 0x000fe2000f8e503f */
[----:B------:R-:W-:Y:S01]  /*1f30*/  CS2R R6, SRZ ;  /* 0x0000000000067805 */ /* 0x000fe2000001ff00 */
[----:B------:R-:W-:Y:S01]  /*1f40*/  ULEA UR7, UR5, UR7, 0xb ;  /* 0x0000000705077291 */ /* 0x000fe2000f8e583f */
[----:B------:R2:W-:Y:S01]  /*1f50*/  STL [R1+0x60], RZ ;  /* 0x000060ff01007387 */ /* 0x0005e20000100800 */
[----:B------:R-:W-:Y:S02]  /*1f60*/  CS2R R8, SRZ ;  /* 0x0000000000087805 */ /* 0x000fe4000001ff00 */
[----:B------:R-:W-:Y:S02]  /*1f70*/  CS2R R10, SRZ ;  /* 0x00000000000a7805 */ /* 0x000fe4000001ff00 */
[----:B------:R-:W-:Y:S01]  /*1f80*/  CS2R R12, SRZ ;  /* 0x00000000000c7805 */ /* 0x000fe2000001ff00 */
[----:B------:R-:W-:Y:S01]  /*1f90*/  UMOV UR8, UR6 ;  /* 0x0000000600087c82 */ /* 0x000fe20008000000 */
[----:B------:R2:W-:Y:S01]  /*1fa0*/  STL [R1+0x5c], RZ ;  /* 0x00005cff01007387 */ /* 0x0005e20000100800 */
[----:B------:R-:W-:Y:S01]  /*1fb0*/  UMOV UR10, UR7 ;  /* 0x00000007000a7c82 */ /* 0x000fe20008000000 */
[----:B------:R-:W-:Y:S01]  /*1fc0*/  CS2R R14, SRZ ;  /* 0x00000000000e7805 */ /* 0x000fe2000001ff00 */
[----:B------:R-:W-:Y:S01]  /*1fd0*/  QGMMA.64x256x32.F32.E5M2.E5M2 R24, gdesc[UR8], RZ, !UPT ;  /* 0x03e00000081879f3 */ /* 0x000fe2000c7038ff */
[----:B------:R-:W-:Y:S01]  /*1fe0*/  UIADD3 UR8, UR6, 0x2, URZ ;  /* 0x0000000206087890 */ /* 0x000fe2000fffe03f */
[----:B------:R2:W-:Y:S01]  /*1ff0*/  STL [R1+0x58], RZ ;  /* 0x000058ff01007387 */ /* 0x0005e20000100800 */
[----:B------:R-:W-:Y:S01]  /*2000*/  UIADD3 UR10, UR7, 0x2, URZ ;  /* 0x00000002070a7890 */ /* 0x000fe2000fffe03f */
[----:B------:R-:W-:Y:S01]  /*2010*/  CS2R R16, SRZ ;  /* 0x0000000000107805 */ /* 0x000fe2000001ff00 */
[----:B------:R-:W-:Y:S01]  /*2020*/  UMOV UR9, 0x40000040 ;  /* 0x4000004000097882 */ /* 0x000fe20000000000 */
[----:B------:R-:W-:Y:S01]  /*2030*/  UMOV UR11, 0x40000040 ;  /* 0x40000040000b7882 */ /* 0x000fe20000000000 */
        /* <DEDUP_REMOVED lines=54> */
[----:B------:R-:W-:Y:S01]  /*23a0*/  CS2R R226, SRZ ;  /* 0x0000000000e27805 */ /* 0x000fe2000001ff00 */
[----:B------:R-:W-:Y:S01]  /*23b0*/  IMAD.MOV.U32 R228, RZ, RZ, RZ ;  /* 0x000000ffffe47224 */ /* 0x000fe200078e00ff */
[----:B------:R2:W-:Y:S04]  /*23c0*/  STL [R1+0x1c], RZ ;  /* 0x00001cff01007387 */ /* 0x0005e80000100800 */
[----:B------:R2:W-:Y:S04]  /*23d0*/  STL [R1+0x18], RZ ;  /* 0x000018ff01007387 */ /* 0x0005e80000100800 */
[----:B------:R2:W-:Y:S04]  /*23e0*/  STL [R1+0x14], RZ ;  /* 0x000014ff01007387 */ /* 0x0005e80000100800 */
[----:B------:R2:W-:Y:S04]  /*23f0*/  STL [R1+0x10], RZ ;  /* 0x000010ff01007387 */ /* 0x0005e80000100800 */
[----:B------:R2:W-:Y:S04]  /*2400*/  STL [R1+0xc], RZ ;  /* 0x00000cff01007387 */ /* 0x0005e80000100800 */
[----:B------:R2:W-:Y:S04]  /*2410*/  STL [R1+0x8], RZ ;  /* 0x000008ff01007387 */ /* 0x0005e80000100800 */
[----:B------:R2:W-:Y:S04]  /*2420*/  STL [R1+0x4], RZ ;  /* 0x000004ff01007387 */ /* 0x0005e80000100800 */
[----:B------:R2:W-:Y:S01]  /*2430*/  STL [R1], RZ ;  /* 0x000000ff01007387 */ /* 0x0005e20000100800 */
[----:B------:R-:W-:Y:S01]  /*2440*/  QGMMA.64x256x32.F32.E5M2.E5M2 R24, gdesc[UR8], R24 ;  /* 0x03e00000081879f3 */ /* 0x000fe20008703818 */
[----:B------:R-:W-:-:S02]  /*2450*/  UIADD3 UR8, UR6, 0x4, URZ ;  /* 0x0000000406087890 */ /* 0x000fc4000fffe03f */
[----:B------:R-:W-:Y:S01]  /*2460*/  UIADD3 UR10, UR7, 0x4, URZ ;  /* 0x00000004070a7890 */ /* 0x000fe2000fffe03f */
[----:B------:R-:W-:Y:S01]  /*2470*/  UMOV UR9, 0x40000040 ;  /* 0x4000004000097882 */ /* 0x000fe20000000000 */
[----:B------:R-:W-:-:S15]  /*2480*/  UMOV UR11, 0x40000040 ;  /* 0x40000040000b7882 */ /* 0x000fde0000000000 */
[----:B------:R-:W-:-:S08]  /*2490*/  NOP ;  /* 0x0000000000007918 */ /* 0x000fd00000000000 */
[----:B------:R-:W-:Y:S01]  /*24a0*/  QGMMA.64x256x32.F32.E5M2.E5M2 R24, gdesc[UR8], R24 ;  /* 0x03e00000081879f3 */ /* 0x000fe20008703818 */
[----:B------:R-:W-:Y:S02]  /*24b0*/  UIADD3 UR10, UR7, 0x6, URZ ;  /* 0x00000006070a7890 */ /* 0x000fe4000fffe03f */
[----:B------:R-:W-:Y:S01]  /*24c0*/  UIADD3 UR8, UR6, 0x6, URZ ;  /* 0x0000000606087890 */ /* 0x000fe2000fffe03f */
[----:B------:R-:W-:Y:S01]  /*24d0*/  ULDC UR7, c[0x0][0x50c] ;  /* 0x0001430000077ab9 */ /* 0x000fe20000000800 */
[----:B------:R-:W-:Y:S01]  /*24e0*/  UMOV UR9, 0x40000040 ;  /* 0x4000004000097882 */ /* 0x000fe20000000000 */
[----:B------:R-:W-:Y:S01]  /*24f0*/  UISETP.NE.AND UP0, UPT, UR7, 0x4, UPT ;  /* 0x000000040700788c */ /* 0x000fe2000bf05270 */
[----:B------:R-:W-:Y:S01]  /*2500*/  UMOV UR11, 0x40000040 ;  /* 0x40000040000b7882 */ /* 0x000fe20000000000 */
[----:B------:R-:W-:Y:S02]  /*2510*/  UMOV UR6, 0x4 ;  /* 0x0000000400067882 */ /* 0x000fe40000000000 */
[----:B------:R-:W-:-:S06]  /*2520*/  USEL UR7, URZ, 0x1, UP0 ;  /* 0x000000013f077887 */ /* 0x000fcc0008000000 */
[----:B------:R-:W-:-:S12]  /*2530*/  ISETP.NE.AND P0, PT, RZ, UR7, PT ;  /* 0x00000007ff007c0c */ /* 0x000fd8000bf05270 */
[----:B------:R-:W-:Y:S01]  /*2540*/  QGMMA.64x256x32.F32.E5M2.E5M2 R24, gdesc[UR8], R24, gsb0 ;  /* 0x03e00000081879f3 */ /* 0x000fe20008003818 */
[----:B--2---:R-:W-:Y:S05]  /*2550*/  @!P0 BRA `(.L_x_22) ;  /* 0x0000000800808947 */ /* 0x004fea0003800000 */
[----:B------:R-:W-:Y:S02]  /*2560*/  WARPGROUP.DEPBAR.LE gsb0, 0x0 ;  /* 0x00008000000079c5 */ /* 0x000fe40000010000 */
[----:B------:R-:W-:-:S01]  /*2570*/  FADD R227, RZ, R25 ;  /* 0x00000019ffe37221 */ /* 0x000fc20000000000 */
[----:B------:R-:W-:Y:S01]  /*2580*/  FADD R228, RZ, R24 ;  /* 0x00000018ffe47221 */ /* 0x000fe20000000000 */
[----:B------:R-:W-:-:S01]  /*2590*/  FADD R226, RZ, R26 ;  /* 0x0000001affe27221 */ /* 0x000fc20000000000 */
[----:B------:R-:W-:Y:S01]  /*25a0*/  FADD R225, RZ, R27 ;  /* 0x0000001bffe17221 */ /* 0x000fe20000000000 */
[----:B------:R-:W-:-:S01]  /*25b0*/  FADD R224, RZ, R28 ;  /* 0x0000001cffe07221 */ /* 0x000fc20000000000 */
[----:B------:R0:W-:Y:S01]  /*25c0*/  STL [R1+0x88], R227 ;  /* 0x000088e301007387 */ /* 0x0001e20000100800 */
[----:B------:R-:W-:-:S01]  /*25d0*/  FADD R223, RZ, R29 ;  /* 0x0000001dffdf7221 */ /* 0x000fc20000000000 */
[----:B------:R-:W-:Y:S01]  /*25e0*/  FADD R222, RZ, R30 ;  /* 0x0000001effde7221 */ /* 0x000fe20000000000 */
[----:B------:R-:W-:-:S01]  /*25f0*/  FADD R221, RZ, R31 ;  /* 0x0000001fffdd7221 */ /* 0x000fc20000000000 */
[----:B------:R-:W-:Y:S01]  /*2600*/  FADD R220, RZ, R32 ;  /* 0x00000020ffdc7221 */ /* 0x000fe20000000000 */
[----:B------:R-:W-:-:S01]  /*2610*/  FADD R219, RZ, R33 ;  /* 0x00000021ffdb7221 */ /* 0x000fc20000000000 */
[----:B------:R-:W-:Y:S01]  /*2620*/  FADD R218, RZ, R34 ;  /* 0x00000022ffda7221 */ /* 0x000fe20000000000 */
[----:B------:R-:W-:-:S01]  /*2630*/  FADD R217, RZ, R35 ;  /* 0x00000023ffd97221 */ /* 0x000fc20000000000 */
[----:B------:R-:W-:Y:S01]  /*2640*/  FADD R216, RZ, R36 ;  /* 0x00000024ffd87221 */ /* 0x000fe20000000000 */
[----:B------:R-:W-:-:S01]  /*2650*/  FADD R215, RZ, R37 ;  /* 0x00000025ffd77221 */ /* 0x000fc20000000000 */
[----:B0-----:R-:W-:Y:S01]  /*2660*/  FADD R227, RZ, R124 ;  /* 0x0000007cffe37221 */ /* 0x001fe20000000000 */
[----:B------:R-:W-:-:S01]  /*2670*/  FADD R214, RZ, R38 ;  /* 0x00000026ffd67221 */ /* 0x000fc20000000000 */
[----:B------:R-:W-:Y:S01]  /*2680*/  FADD R213, RZ, R39 ;  /* 0x00000027ffd57221 */ /* 0x000fe20000000000 */
[----:B------:R-:W-:-:S01]  /*2690*/  FADD R212, RZ, R40 ;  /* 0x00000028ffd47221 */ /* 0x000fc20000000000 */
[----:B------:R-:W-:Y:S01]  /*26a0*/  FADD R211, RZ, R41 ;  /* 0x00000029ffd37221 */ /* 0x000fe20000000000 */
[----:B------:R0:W-:Y:S01]  /*26b0*/  STL [R1], R227 ;  /* 0x000000e301007387 */ /* 0x0001e20000100800 */
        /* <DEDUP_REMOVED lines=94> */
[----:B0-----:R-:W-:-:S05]  /*2ca0*/  FADD R227, RZ, R131 ;  /* 0x00000083ffe37221 */ /* 0x001fca0000000000 */
[----:B------:R0:W-:Y:S02]  /*2cb0*/  STL [R1+0x1c], R227 ;  /* 0x00001ce301007387 */ /* 0x0001e40000100800 */
        /* <DEDUP_REMOVED lines=39> */
[----:B------:R0:W-:Y:S04]  /*2f30*/  STL [R1+0x6c], R227 ;  /* 0x00006ce301007387 */ /* 0x0001e80000100800 */
[----:B0-----:R0:W5:Y:S01]  /*2f40*/  LDL.LU R227, [R1+0x88] ;  /* 0x0000880001e37983 */ /* 0x0011620000300800 */
[----:B------:R-:W-:-:S05]  /*2f50*/  UMOV UR6, URZ ;  /* 0x0000003f00067c82 */ /* 0x000fca0008000000 */
.L_x_22:
[----:B------:R-:W-:Y:S01]  /*2f60*/  UIADD3 UR16, UR5, 0x1, URZ ;  /* 0x0000000105107890 */ /* 0x000fe2000fffe03f */
[----:B------:R-:W-:-:S03]  /*2f70*/  UMOV UR8, 0x1 ;  /* 0x0000000100087882 */ /* 0x000fc60000000000 */
[----:B------:R-:W-:-:S04]  /*2f80*/  UISETP.NE.AND UP0, UPT, UR16, 0x5, UPT ;  /* 0x000000051000788c */ /* 0x000fc8000bf05270 */
[----:B------:R-:W-:Y:S02]  /*2f90*/  USEL UR17, URZ, 0x1, UP0 ;  /* 0x000000013f117887 */ /* 0x000fe40008000000 */
[----:B------:R-:W-:Y:S02]  /*2fa0*/  USEL UR16, UR16, URZ, UP0 ;  /* 0x0000003f10107287 */ /* 0x000fe40008000000 */
[----:B------:R-:W-:-:S12]  /*2fb0*/  ULOP3.LUT UR17, UR4, UR17, URZ, 0x3c, !UPT ;  /* 0x0000001104117292 */ /* 0x000fd8000f8e3c3f */
.L_x_17:
[----:B------:R-:W-:-:S04]  /*2fc0*/  UISETP.LT.AND UP0, UPT, UR12, 0x1, UPT ;  /* 0x000000010c00788c */ /* 0x000fc8000bf01270 */
[----:B------:R-:W-:-:S04]  /*2fd0*/  USEL UR9, UR12, 0x1, UP0 ;  /* 0x000000010c097887 */ /* 0x000fc80008000000 */
[----:B------:R-:W-:-:S04]  /*2fe0*/  UIADD3 UR9, UR12, -UR9, URZ ;  /* 0x800000090c097290 */ /* 0x000fc8000fffe03f */
[----:B------:R-:W-:-:S06]  /*2ff0*/  UISETP.GE.AND UP0, UPT, UR9, 0x1, UPT ;  /* 0x000000010900788c */ /* 0x000fcc000bf06270 */
[----:B------:R-:W-:-:S13]  /*3000*/  PLOP3.LUT P0, PT, PT, PT, UP0, 0x80, 0x0 ;  /* 0x000000000000781c */ /* 0x000fda0003f0f008 */
[----:B------:R-:W-:Y:S05]  /*3010*/  @!P0 BRA `(.L_x_23) ;  /* 0x0000001000dc8947 */ /* 0x000fea0003800000 */
[----:B------:R-:W-:Y:S01]  /*3020*/  UMOV UR24, UR9 ;  /* 0x0000000900187c82 */ /* 0x000fe20008000000 */
[----:B------:R-:W-:Y:S01]  /*3030*/  UMOV UR25, UR5 ;  /* 0x0000000500197c82 */ /* 0x000fe20008000000 */
[----:B------:R-:W-:-:S05]  /*3040*/  ULDC UR27, c[0x0][0x50c] ;  /* 0x00014300001b7ab9 */ /* 0x000fca0000000800 */
.L_x_31:
[----:B------:R-:W-:-:S06]  /*3050*/  UISETP.NE.AND UP0, UPT, UR23, 0x3, UPT ;  /* 0x000000031700788c */ /* 0x000fcc000bf05270 */
[----:B------:R-:W-:-:S13]  /*3060*/  PLOP3.LUT P1, PT, PT, PT, UP0, 0x80, 0x0 ;  /* 0x000000000000781c */ /* 0x000fda0003f2f008 */
[----:B-----5:R-:W-:Y:S05]  /*3070*/  @!P1 BRA `(.L_x_24) ;  /* 0x0000000000049947 */ /* 0x020fea0003800000 */
[----:B------:R-:W-:Y:S01]  /*3080*/  BPT.TRAP 0x1 ;  /* 0x000000040000795c */ /* 0x000fe20000300000 */
.L_x_24:
[----:B------:R-:W1:Y:S01]  /*3090*/  S2UR UR9, SR_CgaCtaId ;  /* 0x00000000000979c3 */ /* 0x000e620000008800 */
[----:B------:R-:W-:Y:S01]  /*30a0*/  UMOV UR14, 0x400 ;  /* 0x00000400000e7882 */ /* 0x000fe20000000000 */
[----:B------:R-:W-:-:S05]  /*30b0*/  IMAD.U32 R229, RZ, RZ, UR17 ;  /* 0x00000011ffe57e24 */ /* 0x000fca000f8e00ff */
[----:B------:R-:W-:Y:S01]  /*30c0*/  SHF.L.U32 R229, R229, 0x1f, RZ ;  /* 0x0000001fe5e57819 */ /* 0x000fe200000006ff */
[----:B-1----:R-:W-:-:S04]  /*30d0*/  ULEA UR14, UR9, UR14, 0x18 ;  /* 0x0000000e090e7291 */ /* 0x002fc8000f8ec03f */
[----:B------:R-:W-:-:S09]  /*30e0*/  ULEA UR9, UR16, UR14, 0x3 ;  /* 0x0000000e10097291 */ /* 0x000fd2000f8e183f */
[----:B------:R1:W2:Y:S01]  /*30f0*/  SYNCS.PHASECHK.TRANS64.TRYWAIT P0, [UR9], R229 ;  /* 0x000000e5ff0075a7 */ /* 0x0002a20008000149 */
[----:B------:R-:W-:Y:S05]  /*3100*/  @!P1 BRA `(.L_x_25) ;  /* 0x0000000000049947 */ /* 0x000fea0003800000 */
[----:B------:R-:W-:Y:S01]  /*3110*/  BPT.TRAP 0x1 ;  /* 0x000000040000795c */ /* 0x000fe20000300000 */
.L_x_25:
[----:B--2---:R-:W-:Y:S05]  /*3120*/  @P0 BRA `(.L_x_26) ;  /* 0x0000000000080947 */ /* 0x004fea0003800000 */
[----:B------:R-:W2:Y:S02]  /*3130*/  SYNCS.PHASECHK.TRANS64.TRYWAIT P0, [UR9], R229 ;  /* 0x000000e5ff0075a7 */ /* 0x000ea40008000149 */
[----:B--2---:R-:W-:Y:S05]  /*3140*/  @!P0 BRA `(.L_x_27) ;  /* 0x000000d400248947 */ /* 0x004fea0003800000 */
.L_x_26:
[----:B------:R-:W-:Y:S01]  /*3150*/  UIADD3 UR9, UR14, 0x14100, URZ ;  /* 0x000141000e097890 */ /* 0x000fe2000fffe03f */
[----:B------:R-:W-:Y:S01]  /*3160*/  WARPGROUP.ARRIVE ;  /* 0x00000000000079c5 */ /* 0x000fe20000000000 */
[----:B------:R-:W-:Y:S02]  /*3170*/  UISETP.NE.AND UP0, UPT, UR7, URZ, UPT ;  /* 0x0000003f0700728c */ /* 0x000fe4000bf05270 */
[----:B------:R-:W-:Y:S02]  /*3180*/  USHF.R.U32.HI UR9, URZ, 0x4, UR9 ;  /* 0x000000043f097899 */ /* 0x000fe40008011609 */
[----:B------:R-:W-:Y:S02]  /*3190*/  USEL UR8, UR8, URZ, !UP0 ;  /* 0x0000003f08087287 */ /* 0x000fe4000c000000 */
[----:B------:R-:W-:Y:S02]  /*31a0*/  ULOP3.LUT UR9, UR9, 0x3fff, URZ, 0xc0, !UPT ;  /* 0x00003fff09097892 */ /* 0x000fe4000f8ec03f */
[----:B------:R-:W-:-:S02]  /*31b0*/  ULOP3.LUT UR7, UR15, 0x10000, URZ, 0xfc, !UPT ;  /* 0x000100000f077892 */ /* 0x000fc4000f8efc3f */
[----:B------:R-:W-:Y:S02]  /*31c0*/  ULOP3.LUT UR9, UR9, 0x10000, URZ, 0xfc, !UPT ;  /* 0x0001000009097892 */ /* 0x000fe4000f8efc3f */
[----:B------:R-:W-:Y:S02]  /*31d0*/  UISETP.NE.U32.AND UP0, UPT, UR8, URZ, UPT ;  /* 0x0000003f0800728c */ /* 0x000fe4000bf05070 */
[----:B------:R-:W-:Y:S02]  /*31e0*/  ULEA UR7, UR16, UR7, 0xa ;  /* 0x0000000710077291 */ /* 0x000fe4000f8e503f */
[----:B------:R-:W-:Y:S01]  /*31f0*/  ULEA UR26, UR16, UR9, 0xb ;  /* 0x00000009101a7291 */ /* 0x000fe2000f8e583f */
[----:B------:R-:W-:Y:S02]  /*3200*/  UMOV UR11, 0x40000040 ;  /* 0x40000040000b7882 */ /* 0x000fe40000000000 */
[----:B------:R-:W-:Y:S01]  /*3210*/  UMOV UR9, 0x40000040 ;  /* 0x4000004000097882 */ /* 0x000fe20000000000 */
[----:B------:R-:W-:Y:S01]  /*3220*/  UIADD3 UR6, UR6, 0x4, URZ ;  /* 0x0000000406067890 */ /* 0x000fe2000fffe03f */
[----:B------:R-:W-:-:S02]  /*3230*/  UMOV UR8, UR7 ;  /* 0x0000000700087c82 */ /* 0x000fc40008000000 */
[----:B------:R-:W-:Y:S02]  /*3240*/  UMOV UR10, UR26 ;  /* 0x0000001a000a7c82 */ /* 0x000fe40008000000 */
[----:B------:R-:W-:Y:S01]  /*3250*/  QGMMA.64x256x32.F32.E5M2.E5M2 R24, gdesc[UR8], R24, UP0 ;  /* 0x03e00000081879f3 */ /* 0x000fe2000bf03818 */
[----:B------:R-:W-:Y:S02]  /*3260*/  UIADD3 UR8, UR7, 0x2, URZ ;  /* 0x0000000207087890 */ /* 0x000fe4000fffe03f */
[----:B------:R-:W-:Y:S01]  /*3270*/  UIADD3 UR10, UR26, 0x2, URZ ;  /* 0x000000021a0a7890 */ /* 0x000fe2000fffe03f */
[----:B------:R-:W-:Y:S01]  /*3280*/  UMOV UR9, 0x40000040 ;  /* 0x4000004000097882 */ /* 0x000fe20000000000 */
[----:B------:R-:W-:Y:S01]  /*3290*/  UMOV UR11, 0x40000040 ;  /* 0x40000040000b7882 */ /* 0x000fe20000000000 */
[----:B------:R-:W-:-:S15]  /*32a0*/  UISETP.NE.AND UP0, UPT, UR6, UR27, UPT ;  /* 0x0000001b0600728c */ /* 0x000fde000bf05270 */
[----:B------:R-:W-:-:S07]  /*32b0*/  NOP ;  /* 0x0000000000007918 */ /* 0x000fce0000000000 */
[----:B------:R-:W-:Y:S01]  /*32c0*/  QGMMA.64x256x32.F32.E5M2.E5M2 R24, gdesc[UR8], R24 ;  /* 0x03e00000081879f3 */ /* 0x000fe20008703818 */
[----:B------:R-:W-:Y:S02]  /*32d0*/  UIADD3 UR8, UR7, 0x4, URZ ;  /* 0x0000000407087890 */ /* 0x000fe4000fffe03f */
[----:B------:R-:W-:Y:S01]  /*32e0*/  UIADD3 UR10, UR26, 0x4, URZ ;  /* 0x000000041a0a7890 */ /* 0x000fe2000fffe03f */
[----:B------:R-:W-:Y:S01]  /*32f0*/  UMOV UR9, 0x40000040 ;  /* 0x4000004000097882 */ /* 0x000fe20000000000 */
[----:B------:R-:W-:-:S15]  /*3300*/  UMOV UR11, 0x40000040 ;  /* 0x40000040000b7882 */ /* 0x000fde0000000000 */
[----:B------:R-:W-:-:S08]  /*3310*/  NOP ;  /* 0x0000000000007918 */ /* 0x000fd00000000000 */
[----:B------:R-:W-:Y:S01]  /*3320*/  QGMMA.64x256x32.F32.E5M2.E5M2 R24, gdesc[UR8], R24 ;  /* 0x03e00000081879f3 */ /* 0x000fe20008703818 */
[----:B------:R-:W-:Y:S02]  /*3330*/  UIADD3 UR8, UR7, 0x6, URZ ;  /* 0x0000000607087890 */ /* 0x000fe4000fffe03f */
[----:B------:R-:W-:Y:S01]  /*3340*/  UIADD3 UR10, UR26, 0x6, URZ ;  /* 0x000000061a0a7890 */ /* 0x000fe2000fffe03f */
[----:B------:R-:W-:Y:S01]  /*3350*/  UMOV UR9, 0x40000040 ;  /* 0x4000004000097882 */ /* 0x000fe20000000000 */
[----:B------:R-:W-:Y:S01]  /*3360*/  UMOV UR11, 0x40000040 ;  /* 0x40000040000b7882 */ /* 0x000fe20000000000 */
[----:B------:R-:W-:-:S06]  /*3370*/  USEL UR7, URZ, 0x1, UP0 ;  /* 0x000000013f077887 */ /* 0x000fcc0008000000 */
[----:B------:R-:W-:-:S15]  /*3380*/  ISETP.NE.AND P0, PT, RZ, UR7, PT ;  /* 0x00000007ff007c0c */ /* 0x000fde000bf05270 */
[----:B------:R-:W-:-:S01]  /*3390*/  NOP ;  /* 0x0000000000007918 */ /* 0x000fc20000000000 */
[----:B------:R-:W-:Y:S03]  /*33a0*/  QGMMA.64x256x32.F32.E5M2.E5M2 R24, gdesc[UR8], R24, gsb0 ;  /* 0x03e00000081879f3 */ /* 0x000fe60008003818 */
[----:B------:R-:W-:Y:S02]  /*33b0*/  WARPGROUP.DEPBAR.LE gsb0, 0x1 ;  /* 0x00008000000079c5 */ /* 0x000fe40000010100 */
[----:B------:R-:W-:Y:S05]  /*33c0*/  @!P0 BRA `(.L_x_28) ;  /* 0x0000000c00708947 */ /* 0x000fea0003800000 */
[----:B------:R-:W-:Y:S02]  /*33d0*/  WARPGROUP.DEPBAR.LE gsb0, 0x0 ;  /* 0x00008000000079c5 */ /* 0x000fe40000010000 */
[----:B-----5:R-:W-:-:S01]  /*33e0*/  FADD R227, R25, R227 ;  /* 0x000000e319e37221 */ /* 0x020fc20000000000 */
[----:B------:R-:W-:Y:S01]  /*33f0*/  FADD R226, R26, R226 ;  /* 0x000000e21ae27221 */ /* 0x000fe20000000000 */
[----:B------:R-:W-:-:S01]  /*3400*/  FADD R225, R27, R225 ;  /* 0x000000e11be17221 */ /* 0x000fc20000000000 */
[----:B------:R-:W-:Y:S01]  /*3410*/  FADD R224, R28, R224 ;  /* 0x000000e01ce07221 */ /* 0x000fe20000000000 */
[----:B------:R-:W-:-:S01]  /*3420*/  FADD R223, R29, R223 ;  /* 0x000000df1ddf7221 */ /* 0x000fc20000000000 */
[----:B------:R2:W-:Y:S01]  /*3430*/  STL [R1+0x88], R227 ;  /* 0x000088e301007387 */ /* 0x0005e20000100800 */
[----:B------:R-:W-:-:S01]  /*3440*/  FADD R222, R30, R222 ;  /* 0x000000de1ede7221 */ /* 0x000fc20000000000 */
[----:B------:R-:W-:Y:S01]  /*3450*/  FADD R221, R31, R221 ;  /* 0x000000dd1fdd7221 */ /* 0x000fe20000000000 */
[----:B------:R-:W-:-:S01]  /*3460*/  FADD R220, R32, R220 ;  /* 0x000000dc20dc7221 */ /* 0x000fc20000000000 */
[----:B------:R-:W-:Y:S01]  /*3470*/  FADD R219, R33, R219 ;  /* 0x000000db21db7221 */ /* 0x000fe20000000000 */
[----:B------:R-:W-:-:S01]  /*3480*/  FADD R218, R34, R218 ;  /* 0x000000da22da7221 */ /* 0x000fc20000000000 */
[----:B------:R-:W-:Y:S01]  /*3490*/  FADD R217, R35, R217 ;  /* 0x000000d923d97221 */ /* 0x000fe20000000000 */
[----:B------:R-:W-:-:S01]  /*34a0*/  FADD R216, R36, R216 ;  /* 0x000000d824d87221 */ /* 0x000fc20000000000 */
[----:B------:R-:W-:Y:S01]  /*34b0*/  FADD R215, R37, R215 ;  /* 0x000000d725d77221 */ /* 0x000fe20000000000 */
[----:B------:R-:W-:-:S01]  /*34c0*/  FADD R214, R38, R214 ;  /* 0x000000d626d67221 */ /* 0x000fc20000000000 */
[----:B--2---:R-:W2:Y:S01]  /*34d0*/  LDL.LU R227, [R1+0x28] ;  /* 0x0000280001e37983 */ /* 0x004ea20000300800 */
[----:B------:R-:W-:-:S01]  /*34e0*/  FADD R213, R39, R213 ;  /* 0x000000d527d57221 */ /* 0x000fc20000000000 */
[----:B------:R-:W-:Y:S01]  /*34f0*/  FADD R212, R40, R212 ;  /* 0x000000d428d47221 */ /* 0x000fe20000000000 */
[----:B------:R-:W-:-:S01]  /*3500*/  FADD R211, R41, R211 ;  /* 0x000000d329d37221 */ /* 0x000fc20000000000 */
[----:B------:R3:W-:Y:S01]  /*3510*/  STL [R1+0x8c], R226 ;  /* 0x00008ce201007387 */ /* 0x0007e20000100800 */
[----:B------:R-:W-:-:S03]  /*3520*/  FADD R228, R24, R228 ;  /* 0x000000e418e47221 */ /* 0x000fc60000000000 */
[----:B---3--:R-:W3:Y:S04]  /*3530*/  LDL.LU R226, [R1+0x24] ;  /* 0x0000240001e27983 */ /* 0x008ee80000300800 */
[----:B------:R4:W-:Y:S04]  /*3540*/  STL [R1+0x90], R225 ;  /* 0x000090e101007387 */ /* 0x0009e80000100800 */
[----:B----4-:R-:W4:Y:S04]  /*3550*/  LDL.LU R225, [R1+0x20] ;  /* 0x0000200001e17983 */ /* 0x010f280000300800 */
[----:B------:R0:W-:Y:S04]  /*3560*/  STL [R1+0x94], R224 ;  /* 0x000094e001007387 */ /* 0x0001e80000100800 */
[----:B0-----:R-:W4:Y:S04]  /*3570*/  LDL.LU R224, [R1+0x1c] ;  /* 0x00001c0001e07983 */ /* 0x001f280000300800 */
        /* <DEDUP_REMOVED lines=13> */
[----:B0-----:R-:W4:Y:S04]  /*3650*/  LDL.LU R217, [R1] ;  /* 0x0000000001d97983 */ /* 0x001f280000300800 */
[----:B------:R-:W-:Y:S04]  /*3660*/  STL [R1+0xb4], R216 ;  /* 0x0000b4d801007387 */ /* 0x000fe80000100800 */
[----:B------:R-:W-:Y:S04]  /*3670*/  STL [R1+0xb8], R215 ;  /* 0x0000b8d701007387 */ /* 0x000fe80000100800 */
[----:B------:R-:W-:Y:S04]  /*3680*/  STL [R1+0xbc], R214 ;  /* 0x0000bcd601007387 */ /* 0x000fe80000100800 */
[----:B------:R-:W-:Y:S04]  /*3690*/  STL [R1+0xc0], R213 ;  /* 0x0000c0d501007387 */ /* 0x000fe80000100800 */
[----:B------:R-:W-:Y:S04]  /*36a0*/  STL [R1+0xc4], R212 ;  /* 0x0000c4d401007387 */ /* 0x000fe80000100800 */
[----:B------:R0:W-:Y:S01]  /*36b0*/  STL [R1+0xc8], R211 ;  /* 0x0000c8d301007387 */ /* 0x0001e20000100800 */
[----:B--2---:R-:W-:-:S01]  /*36c0*/  FADD R227, R134, R227 ;  /* 0x000000e386e37221 */ /* 0x004fc20000000000 */
[----:B---3--:R-:W-:Y:S01]  /*36d0*/  FADD R226, R133, R226 ;  /* 0x000000e285e27221 */ /* 0x008fe20000000000 */
[----:B----4-:R-:W-:-:S01]  /*36e0*/  FADD R225, R132, R225 ;  /* 0x000000e184e17221 */ /* 0x010fc20000000000 */
[----:B------:R-:W-:Y:S01]  /*36f0*/  FADD R224, R131, R224 ;  /* 0x000000e083e07221 */ /* 0x000fe20000000000 */
[----:B------:R-:W-:-:S01]  /*3700*/  FADD R223, R130, R223 ;  /* 0x000000df82df7221 */ /* 0x000fc20000000000 */
[----:B------:R-:W-:Y:S01]  /*3710*/  FADD R222, R129, R222 ;  /* 0x000000de81de7221 */ /* 0x000fe20000000000 */
[----:B------:R-:W-:-:S01]  /*3720*/  FADD R221, R128, R221 ;  /* 0x000000dd80dd7221 */ /* 0x000fc20000000000 */
[----:B------:R-:W-:Y:S01]  /*3730*/  FADD R220, R127, R220 ;  /* 0x000000dc7fdc7221 */ /* 0x000fe20000000000 */
[----:B------:R-:W-:-:S01]  /*3740*/  FADD R219, R126, R219 ;  /* 0x000000db7edb7221 */ /* 0x000fc20000000000 */
[----:B------:R-:W-:Y:S01]  /*3750*/  FADD R218, R125, R218 ;  /* 0x000000da7dda7221 */ /* 0x000fe20000000000 */
[----:B------:R-:W-:-:S05]  /*3760*/  FADD R217, R124, R217 ;  /* 0x000000d97cd97221 */ /* 0x000fca0000000000 */
[----:B------:R2:W-:Y:S04]  /*3770*/  STL [R1], R217 ;  /* 0x000000d901007387 */ /* 0x0005e80000100800 */
[----:B------:R3:W-:Y:S04]  /*3780*/  STL [R1+0x4], R218 ;  /* 0x000004da01007387 */ /* 0x0007e80000100800 */
[----:B------:R4:W-:Y:S04]  /*3790*/  STL [R1+0x8], R219 ;  /* 0x000008db01007387 */ /* 0x0009e80000100800 */
[----:B------:R1:W-:Y:S04]  /*37a0*/  STL [R1+0xc], R220 ;  /* 0x00000cdc01007387 */ /* 0x0003e80000100800 */
[----:B------:R1:W-:Y:S04]  /*37b0*/  STL [R1+0x10], R221 ;  /* 0x000010dd01007387 */ /* 0x0003e80000100800 */
[----:B------:R1:W-:Y:S04]  /*37c0*/  STL [R1+0x14], R222 ;  /* 0x000014de01007387 */ /* 0x0003e80000100800 */
[----:B------:R1:W-:Y:S04]  /*37d0*/  STL [R1+0x18], R223 ;  /* 0x000018df01007387 */ /* 0x0003e80000100800 */
[----:B------:R1:W-:Y:S04]  /*37e0*/  STL [R1+0x1c], R224 ;  /* 0x00001ce001007387 */ /* 0x0003e80000100800 */
[----:B0-----:R-:W4:Y:S04]  /*37f0*/  LDL.LU R211, [R1+0x2c] ;  /* 0x00002c0001d37983 */ /* 0x001f280000300800 */
[----:B------:R0:W-:Y:S04]  /*3800*/  STL [R1+0x20], R225 ;  /* 0x000020e101007387 */ /* 0x0001e80000100800 */
[----:B------:R-:W4:Y:S04]  /*3810*/  LDL.LU R212, [R1+0x30] ;  /* 0x0000300001d47983 */ /* 0x000f280000300800 */
[----:B------:R0:W-:Y:S04]  /*3820*/  STL [R1+0x24], R226 ;  /* 0x000024e201007387 */ /* 0x0001e80000100800 */
[----:B------:R-:W4:Y:S04]  /*3830*/  LDL.LU R213, [R1+0x34] ;  /* 0x0000340001d57983 */ /* 0x000f280000300800 */
[----:B------:R0:W-:Y:S04]  /*3840*/  STL [R1+0x28], R227 ;  /* 0x000028e301007387 */ /* 0x0001e80000100800 */
[----:B------:R-:W4:Y:S04]  /*3850*/  LDL.LU R214, [R1+0x38] ;  /* 0x0000380001d67983 */ /* 0x000f280000300800 */
[----:B------:R-:W4:Y:S04]  /*3860*/  LDL.LU R215, [R1+0x3c] ;  /* 0x00003c0001d77983 */ /* 0x000f280000300800 */
[----:B------:R-:W4:Y:S04]  /*3870*/  LDL.LU R216, [R1+0x40] ;  /* 0x0000400001d87983 */ /* 0x000f280000300800 */
[----:B--2---:R-:W2:Y:S04]  /*3880*/  LDL.LU R217, [R1+0x44] ;  /* 0x0000440001d97983 */ /* 0x004ea80000300800 */
[----:B---3--:R-:W3:Y:S04]  /*3890*/  LDL.LU R218, [R1+0x48] ;  /* 0x0000480001da7983 */ /* 0x008ee80000300800 */
[----:B----4-:R-:W4:Y:S04]  /*38a0*/  LDL.LU R219, [R1+0x4c] ;  /* 0x00004c0001db7983 */ /* 0x010f280000300800 */
[----:B-1----:R-:W4:Y:S04]  /*38b0*/  LDL.LU R220, [R1+0x50] ;  /* 0x0000500001dc7983 */ /* 0x002f280000300800 */
[----:B------:R-:W4:Y:S04]  /*38c0*/  LDL.LU R221, [R1+0x54] ;  /* 0x0000540001dd7983 */ /* 0x000f280000300800 */
[----:B------:R-:W4:Y:S04]  /*38d0*/  LDL.LU R222, [R1+0x58] ;  /* 0x0000580001de7983 */ /* 0x000f280000300800 */
[----:B------:R-:W4:Y:S04]  /*38e0*/  LDL.LU R223, [R1+0x5c] ;  /* 0x00005c0001df7983 */ /* 0x000f280000300800 */
[----:B------:R-:W4:Y:S04]  /*38f0*/  LDL.LU R224, [R1+0x60] ;  /* 0x0000600001e07983 */ /* 0x000f280000300800 */
[----:B0-----:R-:W4:Y:S04]  /*3900*/  LDL.LU R225, [R1+0x64] ;  /* 0x0000640001e17983 */ /* 0x001f280000300800 */
[----:B------:R-:W4:Y:S04]  /*3910*/  LDL.LU R226, [R1+0x68] ;  /* 0x0000680001e27983 */ /* 0x000f280000300800 */
[----:B------:R-:W4:Y:S01]  /*3920*/  LDL.LU R227, [R1+0x6c] ;  /* 0x00006c0001e37983 */ /* 0x000f220000300800 */
[----:B------:R-:W-:-:S05]  /*3930*/  FADD R211, R135, R211 ;  /* 0x000000d387d37221 */ /* 0x000fca0000000000 */
[----:B------:R0:W-:Y:S01]  /*3940*/  STL [R1+0x2c], R211 ;  /* 0x00002cd301007387 */ /* 0x0001e20000100800 */
[----:B------:R-:W-:-:S03]  /*3950*/  FADD R212, R136, R212 ;  /* 0x000000d488d47221 */ /* 0x000fc60000000000 */
[----:B0-----:R0:W5:Y:S01]  /*3960*/  LDL.LU R211, [R1+0xc8] ;  /* 0x0000c80001d37983 */ /* 0x0011620000300800 */
[----:B------:R-:W-:-:S03]  /*3970*/  FADD R213, R137, R213 ;  /* 0x000000d589d57221 */ /* 0x000fc60000000000 */
[----:B------:R1:W-:Y:S01]  /*3980*/  STL [R1+0x30], R212 ;  /* 0x000030d401007387 */ /* 0x0003e20000100800 */
[----:B------:R-:W-:-:S01]  /*3990*/  FADD R214, R138, R214 ;  /* 0x000000d68ad67221 */ /* 0x000fc20000000000 */
[----:B------:R-:W-:Y:S02]  /*39a0*/  FADD R215, R139, R215 ;  /* 0x000000d78bd77221 */ /* 0x000fe40000000000 */
[----:B-1----:R0:W5:Y:S01]  /*39b0*/  LDL.LU R212, [R1+0xc4] ;  /* 0x0000c40001d47983 */ /* 0x0021620000300800 */
[----:B------:R-:W-:-:S03]  /*39c0*/  FADD R216, R140, R216 ;  /* 0x000000d88cd87221 */ /* 0x000fc60000000000 */
[----:B------:R1:W-:Y:S01]  /*39d0*/  STL [R1+0x34], R213 ;  /* 0x000034d501007387 */ /* 0x0003e20000100800 */
[----:B--2---:R-:W-:-:S03]  /*39e0*/  FADD R217, R141, R217 ;  /* 0x000000d98dd97221 */ /* 0x004fc60000000000 */
[----:B-1----:R0:W5:Y:S01]  /*39f0*/  LDL.LU R213, [R1+0xc0] ;  /* 0x0000c00001d57983 */ /* 0x0021620000300800 */
[----:B---3--:R-:W-:-:S03]  /*3a00*/  FADD R218, R142, R218 ;  /* 0x000000da8eda7221 */ /* 0x008fc60000000000 */
[----:B------:R1:W-:Y:S01]  /*3a10*/  STL [R1+0x38], R214 ;  /* 0x000038d601007387 */ /* 0x0003e20000100800 */
[----:B----4-:R-:W-:-:S01]  /*3a20*/  FADD R219, R143, R219 ;  /* 0x000000db8fdb7221 */ /* 0x010fc20000000000 */
[----:B------:R-:W-:Y:S02]  /*3a30*/  FADD R220, R144, R220 ;  /* 0x000000dc90dc7221 */ /* 0x000fe40000000000 */
[----:B-1----:R0:W5:Y:S04]  /*3a40*/  LDL.LU R214, [R1+0xbc] ;  /* 0x0000bc0001d67983 */ /* 0x0021680000300800 */
[----:B------:R1:W-:Y:S01]  /*3a50*/  STL [R1+0x3c], R215 ;  /* 0x00003cd701007387 */ /* 0x0003e20000100800 */
[----:B------:R-:W-:-:S01]  /*3a60*/  FADD R221, R145, R221 ;  /* 0x000000dd91dd7221 */ /* 0x000fc20000000000 */
[----:B------:R-:W-:-:S02]  /*3a70*/  FADD R222, R146, R222 ;  /* 0x000000de92de7221 */ /* 0x000fc40000000000 */
[----:B-1----:R0:W5:Y:S04]  /*3a80*/  LDL.LU R215, [R1+0xb8] ;  /* 0x0000b80001d77983 */ /* 0x0021680000300800 */
[----:B------:R1:W-:Y:S01]  /*3a90*/  STL [R1+0x40], R216 ;  /* 0x000040d801007387 */ /* 0x0003e20000100800 */
[----:B------:R-:W-:-:S03]  /*3aa0*/  FADD R223, R147, R223 ;  /* 0x000000df93df7221 */ /* 0x000fc60000000000 */
        /* <DEDUP_REMOVED lines=13> */
[----:B------:R1:W-:Y:S04]  /*3b80*/  STL [R1+0x54], R221 ;  /* 0x000054dd01007387 */ /* 0x0003e80000100800 */
        /* <DEDUP_REMOVED lines=12> */
[----:B-1----:R0:W5:Y:S01]  /*3c50*/  LDL.LU R227, [R1+0x88] ;  /* 0x0000880001e37983 */ /* 0x0021620000300800 */
        /* <DEDUP_REMOVED lines=82> */
[----:B0-----:R-:W-:-:S06]  /*4180*/  UMOV UR6, URZ ;  /* 0x0000003f00067c82 */ /* 0x001fcc0008000000 */
.L_x_28:
[----:B------:R-:W-:Y:S05]  /*4190*/  @!P1 BRA `(.L_x_29) ;  /* 0x0000000000049947 */ /* 0x000fea0003800000 */
[----:B------:R-:W-:Y:S01]  /*41a0*/  BPT.TRAP 0x1 ;  /* 0x000000040000795c */ /* 0x000fe20000300000 */
.L_x_29:
[----:B------:R2:W-:Y:S04]  /*41b0*/  STL [R1+0x8c], R2 ;  /* 0x00008c0201007387 */ /* 0x0005e80000100800 */
[----:B--2---:R-:W2:Y:S04]  /*41c0*/  LDL R2, [R1+0x70] ;  /* 0x0000700001027983 */ /* 0x004ea80000100800 */
[----:B-----5:R3:W-:Y:S04]  /*41d0*/  STL [R1+0x88], R0 ;  /* 0x0000880001007387 */ /* 0x0207e80000100800 */
[----:B---3--:R-:W3:Y:S01]  /*41e0*/  LDL R0, [R1+0x74] ;  /* 0x0000740001007983 */ /* 0x008ee20000100800 */
[----:B-1----:R-:W-:Y:S01]  /*41f0*/  IMAD.U32 R229, RZ, RZ, UR25 ;  /* 0x00000019ffe57e24 */ /* 0x002fe2000f8e00ff */
[----:B--2---:R-:W-:-:S02]  /*4200*/  ISETP.NE.AND P0, PT, R2, RZ, PT ;  /* 0x000000ff0200720c */ /* 0x004fc40003f05270 */
[----:B------:R1:W5:Y:S11]  /*4210*/  LDL.LU R2, [R1+0x8c] ;  /* 0x00008c0001027983 */ /* 0x0003760000300800 */
[----:B------:R-:W-:-:S05]  /*4220*/  @P0 LEA R229, R229, UR14, 0x3 ;  /* 0x0000000ee5e50c11 */ /* 0x000fca000f8e18ff */
[----:B------:R-:W-:-:S05]  /*4230*/  @P0 VIADD R229, R229, 0x28 ;  /* 0x00000028e5e50836 */ /* 0x000fca0000000000 */
[----:B---3--:R-:W-:Y:S02]  /*4240*/  @P0 PRMT R229, R0, 0x654, R229 ;  /* 0x0000065400e50816 */ /* 0x008fe400000000e5 */
[----:B------:R1:W5:Y:S01]  /*4250*/  LDL.LU R0, [R1+0x88] ;  /* 0x0000880001007983 */ /* 0x0003620000300800 */
[----:B------:R-:W-:Y:S01]  /*4260*/  UISETP.GT.U32.AND UP0, UPT, UR13, 0x1, UPT ;  /* 0x000000010d00788c */ /* 0x000fe2000bf04070 */
[----:B------:R1:W-:Y:S05]  /*4270*/  @P0 SYNCS.ARRIVE.TRANS64.RED.A1T0 RZ, [R229+URZ], RZ ;  /* 0x000000ffe5ff09a7 */ /* 0x0003ea000810043f */
[----:B------:R-:W-:-:S13]  /*4280*/  PLOP3.LUT P0, PT, PT, PT, UP0, 0x80, 0x0 ;  /* 0x000000000000781c */ /* 0x000fda0003f0f008 */
[----:B-1----:R-:W-:Y:S05]  /*4290*/  @P0 BRA `(.L_x_30) ;  /* 0x0000000000040947 */ /* 0x002fea0003800000 */
[----:B------:R-:W-:Y:S01]  /*42a0*/  BPT.TRAP 0x1 ;  /* 0x000000040000795c */ /* 0x000fe20000300000 */
.L_x_30:
[----:B------:R-:W-:Y:S02]  /*42b0*/  UISETP.GT.AND UP2, UPT, UR24, 0x1, UPT ;  /* 0x000000011800788c */ /* 0x000fe4000bf44270 */
[----:B------:R-:W-:Y:S02]  /*42c0*/  UIADD3 UR16, UR16, 0x1, URZ ;  /* 0x0000000110107890 */ /* 0x000fe4000fffe03f */
[----:B------:R-:W-:Y:S02]  /*42d0*/  UIADD3 UR25, UR25, 0x1, URZ ;  /* 0x0000000119197890 */ /* 0x000fe4000fffe03f */
[----:B------:R-:W-:Y:S01]  /*42e0*/  PLOP3.LUT P0, PT, PT, PT, UP2, 0x80, 0x0 ;  /* 0x000000000000781c */ /* 0x000fe20003f0f028 */
[----:B------:R-:W-:Y:S02]  /*42f0*/  UISETP.NE.AND UP0, UPT, UR16, 0x5, UPT ;  /* 0x000000051000788c */ /* 0x000fe4000bf05270 */
[----:B------:R-:W-:Y:S02]  /*4300*/  UIADD3 UR9, UR24, -0x1, URZ ;  /* 0xffffffff18097890 */ /* 0x000fe4000fffe03f */
[----:B------:R-:W-:-:S02]  /*4310*/  USEL UR8, URZ, 0x1, UP0 ;  /* 0x000000013f087887 */ /* 0x000fc40008000000 */
[----:B------:R-:W-:Y:S02]  /*4320*/  UISETP.NE.AND UP1, UPT, UR25, 0x5, UPT ;  /* 0x000000051900788c */ /* 0x000fe4000bf25270 */
[----:B------:R-:W-:Y:S02]  /*4330*/  ULOP3.LUT UR17, UR17, UR8, URZ, 0x3c, !UPT ;  /* 0x0000000811117292 */ /* 0x000fe4000f8e3c3f */
[----:B------:R-:W-:Y:S02]  /*4340*/  USEL UR16, UR16, URZ, UP0 ;  /* 0x0000003f10107287 */ /* 0x000fe40008000000 */
[----:B------:R-:W-:Y:S01]  /*4350*/  USEL UR25, UR25, URZ, UP1 ;  /* 0x0000003f19197287 */ /* 0x000fe20008800000 */
[----:B------:R-:W-:Y:S01]  /*4360*/  UMOV UR8, 0x1 ;  /* 0x0000000100087882 */ /* 0x000fe20000000000 */
[----:B------:R-:W-:Y:S01]  /*4370*/  UMOV UR24, UR9 ;  /* 0x0000000900187c82 */ /* 0x000fe20008000000 */
[----:B------:R-:W-:Y:S09]  /*4380*/  @P0 BRA `(.L_x_31) ;  /* 0xffffffec00300947 */ /* 0x000ff2000383ffff */
.L_x_23:
[----:B------:R-:W-:-:S04]  /*4390*/  UISETP.NE.AND UP0, UPT, UR6, URZ, UPT ;  /* 0x0000003f0600728c */ /* 0x000fc8000bf05270 */
[----:B------:R-:W-:-:S06]  /*43a0*/  USEL UR6, URZ, 0x1, !UP0 ;  /* 0x000000013f067887 */ /* 0x000fcc000c000000 */
[----:B------:R-:W-:-:S13]  /*43b0*/  ISETP.NE.AND P0, PT, RZ, UR6, PT ;  /* 0x00000006ff007c0c */ /* 0x000fda000bf05270 */
[----:B------:R-:W-:Y:S05]  /*43c0*/  @!P0 BRA `(.L_x_32) ;  /* 0x0000000c00c48947 */ /* 0x000fea0003800000 */
[----:B------:R-:W-:Y:S02]  /*43d0*/  WARPGROUP.DEPBAR.LE gsb0, 0x0 ;  /* 0x00008000000079c5 */ /* 0x000fe40000010000 */
[----:B-----5:R-:W-:Y:S01]  /*43e0*/  FADD R227, R25, R227 ;  /* 0x000000e319e37221 */ /* 0x020fe20000000000 */
[----:B------:R-:W-:-:S04]  /*43f0*/  FADD R228, R24, R228 ;  /* 0x000000e418e47221 */ /* 0x000fc80000000000 */
[----:B------:R1:W-:Y:S04]  /*4400*/  STL [R1+0x88], R227 ;  /* 0x000088e301007387 */ /* 0x0003e80000100800 */
[----:B-1----:R-:W2:Y:S04]  /*4410*/  LDL.LU R227, [R1+0x6c] ;  /* 0x00006c0001e37983 */ /* 0x002ea80000300800 */
[----:B--2---:R1:W-:Y:S04]  /*4420*/  STL [R1+0x8c], R227 ;  /* 0x00008ce301007387 */ /* 0x0043e80000100800 */
        /* <DEDUP_REMOVED lines=52> */
[----:B-1----:R-:W2:Y:S01]  /*4770*/  LDL.LU R227, [R1] ;  /* 0x0000000001e37983 */ /* 0x002ea20000300800 */
[----:B------:R-:W-:Y:S01]  /*4780*/  FADD R226, R26, R226 ;  /* 0x000000e21ae27221 */ /* 0x000fe20000000000 */
        /* <DEDUP_REMOVED lines=97> */
[----:B--2---:R-:W-:-:S05]  /*4da0*/  FADD R227, R124, R227 ;  /* 0x000000e37ce37221 */ /* 0x004fca0000000000 */
[----:B------:R1:W-:Y:S04]  /*4db0*/  STL [R1], R227 ;  /* 0x000000e301007387 */ /* 0x0003e80000100800 */
[----:B-1----:R-:W2:Y:S02]  /*4dc0*/  LDL.LU R227, [R1+0xf4] ;  /* 0x0000f40001e37983 */ /* 0x002ea40000300800 */
[----:B--2---:R-:W-:-:S05]  /*4dd0*/  FADD R227, R125, R227 ;  /* 0x000000e37de37221 */ /* 0x004fca0000000000 */
[----:B------:R1:W-:Y:S04]  /*4de0*/  STL [R1+0x4], R227 ;  /* 0x000004e301007387 */ /* 0x0003e80000100800 */
        /* <DEDUP_REMOVED lines=78> */
[----:B-1----:R1:W5:Y:S02]  /*52d0*/  LDL.LU R227, [R1+0x88] ;  /* 0x0000880001e37983 */ /* 0x0023640000300800 */
.L_x_32:
[----:B------:R-:W-:Y:S02]  /*52e0*/  WARPGROUP.DEPBAR.LE gsb0, 0x0 ;  /* 0x00008000000079c5 */ /* 0x000fe40000010000 */
[----:B------:R-:W2:Y:S02]  /*52f0*/  LDC R24, c[0x0][0x28c] ;  /* 0x0000a300ff187b82 */ /* 0x000ea40000000800 */
[----:B--2---:R-:W-:-:S13]  /*5300*/  ISETP.GE.AND P0, PT, R24, 0x1, PT ;  /* 0x000000011800780c */ /* 0x004fda0003f06270 */
[----:B------:R-:W-:Y:S05]  /*5310*/  @!P0 BRA `(.L_x_33) ;  /* 0x0000000000748947 */ /* 0x000fea0003800000 */
[----:B------:R-:W-:-:S06]  /*5320*/  UISETP.NE.AND UP0, UPT, UR23, 0x3, UPT ;  /* 0x000000031700788c */ /* 0x000fcc000bf05270 */
[----:B------:R-:W-:-:S13]  /*5330*/  PLOP3.LUT P0, PT, PT, PT, UP0, 0x80, 0x0 ;  /* 0x000000000000781c */ /* 0x000fda0003f0f008 */
[----:B------:R-:W-:Y:S05]  /*5340*/  @!P0 BRA `(.L_x_34) ;  /* 0x0000000000048947 */ /* 0x000fea0003800000 */
[----:B------:R-:W-:Y:S01]  /*5350*/  BPT.TRAP 0x1 ;  /* 0x000000040000795c */ /* 0x000fe20000300000 */
.L_x_34:
[----:B-----5:R2:W-:Y:S04]  /*5360*/  STL [R1+0x88], R0 ;  /* 0x0000880001007387 */ /* 0x0205e80000100800 */
[----:B--2---:R-:W2:Y:S01]  /*5370*/  LDL R0, [R1+0x70] ;  /* 0x0000700001007983 */ /* 0x004ea20000100800 */
[----:B------:R-:W-:Y:S01]  /*5380*/  BSSY B0, `(.L_x_35) ;  /* 0x0000012000007945 */ /* 0x000fe20003800000 */
[----:B--2---:R-:W-:Y:S02]  /*5390*/  ISETP.NE.AND P0, PT, R0, RZ, PT ;  /* 0x000000ff0000720c */ /* 0x004fe40003f05270 */
[----:B------:R2:W5:Y:S11]  /*53a0*/  LDL.LU R0, [R1+0x88] ;  /* 0x0000880001007983 */ /* 0x0005760000300800 */
[----:B--2---:R-:W-:Y:S05]  /*53b0*/  @!P0 BRA `(.L_x_36) ;  /* 0x0000000000388947 */ /* 0x004fea0003800000 */
[----:B-----5:R2:W-:Y:S04]  /*53c0*/  STL [R1+0x88], R0 ;  /* 0x0000880001007387 */ /* 0x0205e80000100800 */
[----:B--2---:R-:W2:Y:S01]  /*53d0*/  LDL R0, [R1+0x74] ;  /* 0x0000740001007983 */ /* 0x004ea20000100800 */
[----:B------:R-:W-:-:S04]  /*53e0*/  UISETP.LT.AND UP0, UPT, UR12, 0x1, UPT ;  /* 0x000000010c00788c */ /* 0x000fc8000bf01270 */
[----:B------:R-:W-:-:S04]  /*53f0*/  USEL UR8, UR12, 0x1, UP0 ;  /* 0x000000010c087887 */ /* 0x000fc80008000000 */
[----:B------:R-:W-:-:S04]  /*5400*/  UIADD3 UR8, UR5, UR12, -UR8 ;  /* 0x0000000c05087290 */ /* 0x000fc8000fffe808 */
[----:B------:R-:W-:-:S04]  /*5410*/  UIMAD.WIDE.U32 UR6, UR8, -0x33333333, URZ ;  /* 0xcccccccd080678a5 */ /* 0x000fc8000f8e003f */
[----:B------:R-:W-:-:S04]  /*5420*/  USHF.R.U32.HI UR6, URZ, 0x2, UR7 ;  /* 0x000000023f067899 */ /* 0x000fc80008011607 */
[----:B------:R-:W-:-:S04]  /*5430*/  UIMAD UR8, UR6, -0x5, UR8 ;  /* 0xfffffffb060878a4 */ /* 0x000fc8000f8e0208 */
[----:B------:R-:W-:-:S04]  /*5440*/  ULEA UR8, UR8, UR14, 0x3 ;  /* 0x0000000e08087291 */ /* 0x000fc8000f8e183f */
[----:B------:R-:W-:-:S06]  /*5450*/  UIADD3 UR8, UR8, 0x28, URZ ;  /* 0x0000002808087890 */ /* 0x000fcc000fffe03f */
[----:B------:R-:W-:-:S05]  /*5460*/  IMAD.U32 R24, RZ, RZ, UR8 ;  /* 0x00000008ff187e24 */ /* 0x000fca000f8e00ff */
[----:B--2---:R-:W-:Y:S02]  /*5470*/  PRMT R24, R0, 0x654, R24 ;  /* 0x0000065400187816 */ /* 0x004fe40000000018 */
[----:B------:R2:W5:Y:S02]  /*5480*/  LDL.LU R0, [R1+0x88] ;  /* 0x0000880001007983 */ /* 0x0005640000300800 */
[----:B------:R2:W-:Y:S03]  /*5490*/  SYNCS.ARRIVE.TRANS64.RED.A1T0 RZ, [R24+URZ], RZ ;  /* 0x000000ff18ff79a7 */ /* 0x0005e6000810043f */
.L_x_36:
[----:B------:R-:W-:Y:S05]  /*54a0*/  BSYNC B0 ;  /* 0x0000000000007941 */ /* 0x000fea0003800000 */
.L_x_35:
[----:B------:R-:W-:-:S06]  /*54b0*/  UISETP.GT.U32.AND UP0, UPT, UR13, 0x1, UPT ;  /* 0x000000010d00788c */ /* 0x000fcc000bf04070 */
[----:B------:R-:W-:-:S13]  /*54c0*/  PLOP3.LUT P0, PT, PT, PT, UP0, 0x80, 0x0 ;  /* 0x000000000000781c */ /* 0x000fda0003f0f008 */
[----:B------:R-:W-:Y:S05]  /*54d0*/  @P0 BRA `(.L_x_33) ;  /* 0x0000000000040947 */ /* 0x000fea0003800000 */
[----:B------:R-:W-:Y:S01]  /*54e0*/  BPT.TRAP 0x1 ;  /* 0x000000040000795c */ /* 0x000fe20000300000 */
.L_x_33:
[----:B------:R3:W-:Y:S01]  /*54f0*/  STL [R1+0x90], R3 ;  /* 0x0000900301007387 */ /* 0x0007e20000100800 */
[----:B------:R-:W4:Y:S01]  /*5500*/  LDC R28, c[0x0][0x288] ;  /* 0x0000a200ff1c7b82 */ /* 0x000f220000000800 */
[----:B------:R-:W-:Y:S02]  /*5510*/  UIADD3 UR9, UR12, UR5, URZ ;  /* 0x000000050c097290 */ /* 0x000fe4000fffe03f */
[----:B-----5:R0:W-:Y:S01]  /*5520*/  STL [R1+0x8c], R2 ;  /* 0x00008c0201007387 */ /* 0x0201e20000100800 */
[----:B------:R-:W-:Y:S01]  /*5530*/  USHF.R.S32.HI UR10, URZ, 0x1f, UR22 ;  /* 0x0000001f3f0a7899 */ /* 0x000fe20008011416 */
[----:B------:R-:W-:Y:S01]  /*5540*/  ULDC.64 UR14, c[0x0][0x5d0] ;  /* 0x00017400000e7ab9 */ /* 0x000fe20000000a00 */
[----:B------:R-:W-:Y:S01]  /*5550*/  ULDC UR11, c[0x0][0x284] ;  /* 0x0000a100000b7ab9 */ /* 0x000fe20000000800 */
[----:B---3--:R-:W2:Y:S01]  /*5560*/  S2R R3, SR_TID.X ;  /* 0x0000000000037919 */ /* 0x008ea20000002100 */
[----:B0-----:R-:W3:Y:S04]  /*5570*/  LDL.LU R2, [R1+0x80] ;  /* 0x0000800001027983 */ /* 0x001ee80000300800 */
[----:B------:R0:W-:Y:S04]  /*5580*/  STL [R1+0x88], R0 ;  /* 0x0000880001007387 */ /* 0x0001e80000100800 */
[----:B0-----:R-:W3:Y:S01]  /*5590*/  LDL.LU R0, [R1+0x84] ;  /* 0x0000840001007983 */ /* 0x001ee20000300800 */
[----:B------:R-:W-:-:S02]  /*55a0*/  UISETP.GT.U32.AND UP0, UPT, UR9, 0x4, UPT ;  /* 0x000000040900788c */ /* 0x000fc4000bf04070 */
[----:B------:R-:W-:Y:S01]  /*55b0*/  UISETP.GE.U32.AND UP1, UPT, UR12, 0x5, UPT ;  /* 0x000000050c00788c */ /* 0x000fe2000bf26070 */
[--C-:B--2---:R-:W-:Y:S02]  /*55c0*/  SHF.R.U32.HI R24, RZ, 0x2, R3.reuse ;  /* 0x00000002ff187819 */ /* 0x104fe40000011603 */
[----:B------:R-:W-:Y:S02]  /*55d0*/  LOP3.LUT R26, R3, 0x60, RZ, 0xc0, !PT ;  /* 0x00000060031a7812 */ /* 0x000fe400078ec0ff */
[----:B------:R-:W-:Y:S02]  /*55e0*/  SHF.R.U32.HI R27, RZ, 0x7, R3 ;  /* 0x00000007ff1b7819 */ /* 0x000fe40000011603 */
[----:B------:R-:W-:Y:S02]  /*55f0*/  LOP3.LUT R25, R24, 0x7, RZ, 0xc0, !PT ;  /* 0x0000000718197812 */ /* 0x000fe400078ec0ff */
[----:B------:R-:W-:Y:S02]  /*5600*/  SHF.R.U32.HI R26, RZ, 0x1, R26 ;  /* 0x00000001ff1a7819 */ /* 0x000fe4000001161a */
[----:B------:R-:W-:-:S02]  /*5610*/  LOP3.LUT R24, R27, 0x1, RZ, 0xc0, !PT ;  /* 0x000000011b187812 */ /* 0x000fc400078ec0ff */
[----:B------:R-:W-:-:S03]  /*5620*/  IADD3 R29, RZ, -R26, -R25 ;  /* 0x8000001aff1d7210 */ /* 0x000fc60007ffe819 */
[C---:B------:R-:W-:Y:S02]  /*5630*/  IMAD.SHL.U32 R30, R24.reuse, 0x40, RZ ;  /* 0x00000040181e7824 */ /* 0x040fe400078e00ff */
[----:B------:R-:W-:Y:S02]  /*5640*/  IMAD R29, R24, -0x40, R29 ;  /* 0xffffffc0181d7824 */ /* 0x000fe400078e021d */
[----:B------:R-:W-:Y:S01]  /*5650*/  IMAD.SHL.U32 R24, R3, 0x2, RZ ;  /* 0x0000000203187824 */ /* 0x000fe200078e00ff */
[----:B------:R-:W-:-:S04]  /*5660*/  LOP3.LUT R27, R30, 0x40, R25, 0xe2, !PT ;  /* 0x000000401e1b7812 */ /* 0x000fc800078ee219 */
[----:B------:R-:W-:Y:S02]  /*5670*/  LOP3.LUT R30, R24, 0x6, RZ, 0xc0, !PT ;  /* 0x00000006181e7812 */ /* 0x000fe400078ec0ff */
[----:B------:R-:W-:Y:S02]  /*5680*/  LOP3.LUT R24, R3, 0x3, RZ, 0xc0, !PT ;  /* 0x0000000303187812 */ /* 0x000fe400078ec0ff */
[----:B------:R0:W5:Y:S01]  /*5690*/  LDL.LU R3, [R1+0x90] ;  /* 0x0000900001037983 */ /* 0x0001620000300800 */
[----:B------:R-:W-:Y:S02]  /*56a0*/  UIMAD.WIDE.U32 UR6, UR9, -0x33333333, URZ ;  /* 0xcccccccd090678a5 */ /* 0x000fe4000f8e003f */
[----:B----4-:R-:W-:Y:S02]  /*56b0*/  IMAD R34, R24, -0x2, R28 ;  /* 0xfffffffe18227824 */ /* 0x010fe400078e021c */
[----:B---3--:R-:W-:Y:S01]  /*56c0*/  IMAD.SHL.U32 R35, R2, 0x100, RZ ;  /* 0x0000010002237824 */ /* 0x008fe200078e00ff */
[----:B------:R-:W-:-:S02]  /*56d0*/  PRMT R30, R30, 0x6540, R2 ;  /* 0x000065401e1e7816 */ /* 0x000fc40000000002 */
[----:B------:R0:W5:Y:S01]  /*56e0*/  LDL.LU R2, [R1+0x8c] ;  /* 0x00008c0001027983 */ /* 0x0001620000300800 */
[----:B------:R-:W-:Y:S01]  /*56f0*/  UIMAD UR5, UR10, UR14, URZ ;  /* 0x0000000e0a0572a4 */ /* 0x000fe2000f8e023f */
[----:B------:R-:W-:Y:S01]  /*5700*/  ISETP.GE.AND P0, PT, R35, R28, PT ;  /* 0x0000001c2300720c */ /* 0x000fe20003f06270 */
[----:B------:R-:W-:Y:S01]  /*5710*/  UISETP.LT.U32.AND UP0, UPT, UR12, 0x5, UP0 ;  /* 0x000000050c00788c */ /* 0x000fe20008701070 */
[----:B------:R-:W-:Y:S01]  /*5720*/  SHF.R.S32.HI R31, RZ, 0x1f, R30 ;  /* 0x0000001fff1f7819 */ /* 0x000fe2000001141e */
[----:B------:R-:W-:Y:S01]  /*5730*/  UIMAD UR8, UR22, UR15, UR5 ;  /* 0x0000000f160872a4 */ /* 0x000fe2000f8e0205 */
[----:B------:R-:W-:Y:S01]  /*5740*/  IMAD.U32 R25, RZ, RZ, UR14 ;  /* 0x0000000eff197e24 */ /* 0x000fe2000f8e00ff */
[----:B------:R-:W-:Y:S02]  /*5750*/  USEL UR5, URZ, 0x1, !UP0 ;  /* 0x000000013f057887 */ /* 0x000fe4000c000000 */
[----:B------:R-:W-:Y:S01]  /*5760*/  USHF.R.U32.HI UR6, URZ, 0x2, UR7 ;  /* 0x000000023f067899 */ /* 0x000fe20008011607 */
[----:B------:R-:W-:-:S02]  /*5770*/  IMAD.SHL.U32 R28, R0, 0x80, RZ ;  /* 0x00000080001c7824 */ /* 0x000fc400078e00ff */
[----:B------:R-:W-:Y:S02]  /*5780*/  IMAD.WIDE R32, R0, 0x80, RZ ;  /* 0x0000008000207825 */ /* 0x000fe400078e02ff */
[----:B------:R0:W5:Y:S01]  /*5790*/  LDL.LU R0, [R1+0x88] ;  /* 0x0000880001007983 */ /* 0x0001620000300800 */
[C---:B------:R-:W-:Y:S01]  /*57a0*/  ISETP.GE.OR P0, PT, R28.reuse, UR11, P0 ;  /* 0x0000000b1c007c0c */ /* 0x040fe20008706670 */
[----:B------:R-:W-:Y:S01]  /*57b0*/  ULOP3.LUT UR4, UR4, UR5, URZ, 0x3c, !UPT ;  /* 0x0000000504047292 */ /* 0x000fe2000f8e3c3f */
[----:B------:R-:W-:Y:S01]  /*57c0*/  IMAD.WIDE.U32 R24, R25, UR22, R30 ;  /* 0x0000001619187c25 */ /* 0x000fe2000f8e001e */
[----:B------:R-:W-:Y:S01]  /*57d0*/  UIMAD UR5, UR6, -0x5, UR9 ;  /* 0xfffffffb060578a4 */ /* 0x000fe2000f8e0209 */
[----:B------:R-:W-:Y:S01]  /*57e0*/  IADD3 R38, -R28, UR11, R29 ;  /* 0x0000000b1c267c10 */ /* 0x000fe2000fffe11d */
[----:B------:R-:W-:Y:S01]  /*57f0*/  @UP1 ULOP3.LUT UR4, UR4, 0x1, UR6, 0x78, !UPT ;  /* 0x0000000104041892 */ /* 0x000fe2000f8e7806 */
[----:B------:R-:W-:Y:S01]  /*5800*/  VIADD R25, R25, UR8 ;  /* 0x0000000819197c36 */ /* 0x000fe20008000000 */
[----:B------:R-:W-:Y:S01]  /*5810*/  LOP3.LUT R39, R32, R27, R26, 0xfe, !PT ;  /* 0x0000001b20277212 */ /* 0x000fe200078efe1a */
[----:B------:R-:W-:-:S02]  /*5820*/  IMAD.IADD R35, R34, 0x1, -R35 ;  /* 0x0000000122237824 */ /* 0x000fc400078e0a23 */
[----:B------:R-:W-:-:S03]  /*5830*/  IMAD.MOV.U32 R34, RZ, RZ, -0x1 ;  /* 0xffffffffff227424 */ /* 0x000fc600078e00ff */
[----:B0-----:R-:W-:Y:S05]  /*5840*/  @P0 BRA `(.L_x_37) ;  /* 0x0000008c00880947 */ /* 0x001fea0003800000 */
[----:B------:R-:W0:Y:S01]  /*5850*/  LDC.64 R28, c[0x0][0x5c8] ;  /* 0x00017200ff1c7b82 */ /* 0x000e220000000a00 */
[----:B------:R-:W-:Y:S01]  /*5860*/  ULDC.64 UR6, c[0x0][0x5c0] ;  /* 0x0001700000067ab9 */ /* 0x000fe20000000a00 */
[----:B------:R-:W-:Y:S01]  /*5870*/  BSSY B0, `(.L_x_37) ;  /* 0x00008df000007945 */ /* 0x000fe20003800000 */
[-C--:B0-----:R-:W-:Y:S02]  /*5880*/  IMAD R26, R33, R28.reuse, RZ ;  /* 0x0000001c211a7224 */ /* 0x081fe400078e02ff */
[----:B------:R-:W-:-:S04]  /*5890*/  IMAD.WIDE.U32 R24, R39, R28, R24 ;  /* 0x0000001c27187225 */ /* 0x000fc800078e0018 */
[----:B------:R-:W-:Y:S01]  /*58a0*/  IMAD R27, R39, R29, R26 ;  /* 0x0000001d271b7224 */ /* 0x000fe200078e021a */
[----:B------:R-:W-:Y:S02]  /*58b0*/  LEA R26, P0, R28, R24, 0x3 ;  /* 0x000000181c1a7211 */ /* 0x000fe400078018ff */
[----:B------:R-:W-:Y:S01]  /*58c0*/  IADD3 R24, P1, R24, UR6, RZ ;  /* 0x0000000618187c10 */ /* 0x000fe2000ff3e0ff */
[----:B------:R-:W-:Y:S01]  /*58d0*/  IMAD.IADD R27, R25, 0x1, R27 ;  /* 0x00000001191b7824 */ /* 0x000fe200078e021b */
[----:B------:R-:W-:-:S04]  /*58e0*/  IADD3 R26, P3, R26, UR6, RZ ;  /* 0x000000061a1a7c10 */ /* 0x000fc8000ff7e0ff */
[----:B------:R-:W-:Y:S02]  /*58f0*/  LEA.HI.X R28, R28, R27, R29, 0x3, P0 ;  /* 0x0000001b1c1c7211 */ /* 0x000fe400000f1c1d */
[----:B------:R-:W-:Y:S02]  /*5900*/  FSETP.NEU.AND P0, PT, RZ, UR21, PT ;  /* 0x00000015ff007c0b */ /* 0x000fe4000bf0d000 */
[----:B------:R-:W-:Y:S02]  /*5910*/  IADD3.X R25, R27, UR7, RZ, P1, !PT ;  /* 0x000000071b197c10 */ /* 0x000fe40008ffe4ff */
[----:B------:R-:W-:-:S09]  /*5920*/  IADD3.X R27, R28, UR7, RZ, P3, !PT ;  /* 0x000000071c1b7c10 */ /* 0x000fd20009ffe4ff */
[----:B------:R-:W-:Y:S05]  /*5930*/  @!P0 BRA `(.L_x_38) ;  /* 0x0000006800d08947 */ /* 0x000fea0003800000 */
[----:B------:R-:W-:Y:S01]  /*5940*/  ULDC.64 UR8, c[0x0][0x5b8] ;  /* 0x00016e0000087ab9 */ /* 0x000fe20000000a00 */
[----:B------:R-:W-:Y:S01]  /*5950*/  ISETP.GE.AND P0, PT, R38, 0x1, PT ;  /* 0x000000012600780c */ /* 0x000fe20003f06270 */
[----:B------:R-:W-:Y:S02]  /*5960*/  UIMAD UR6, UR10, UR8, URZ ;  /* 0x000000080a0672a4 */ /* 0x000fe4000f8e023f */
[----:B------:R-:W-:Y:S01]  /*5970*/  IMAD.U32 R29, RZ, RZ, UR8 ;  /* 0x00000008ff1d7e24 */ /* 0x000fe2000f8e00ff */
[----:B------:R-:W-:Y:S01]  /*5980*/  BSSY B1, `(.L_x_39) ;  /* 0x000000f000017945 */ /* 0x000fe20003800000 */
[----:B------:R-:W-:Y:S01]  /*5990*/  ISETP.LT.OR P4, PT, R35, 0x1, !P0 ;  /* 0x000000012300780c */ /* 0x000fe20004781670 */
[----:B------:R-:W-:Y:S02]  /*59a0*/  UIMAD UR6, UR22, UR9, UR6 ;  /* 0x00000009160672a4 */ /* 0x000fe4000f8e0206 */
[----:B------:R-:W-:Y:S01]  /*59b0*/  IMAD.WIDE.U32 R30, R29, UR22, R30 ;  /* 0x000000161d1e7c25 */ /* 0x000fe2000f8e001e */
[----:B------:R-:W-:-:S03]  /*59c0*/  ULDC.64 UR8, c[0x0][0x5a8] ;  /* 0x00016a0000087ab9 */ /* 0x000fc60000000a00 */
[----:B------:R-:W-:Y:S01]  /*59d0*/  VIADD R31, R31, UR6 ;  /* 0x000000061f1f7c36 */ /* 0x000fe20008000000 */
[----:B------:R-:W-:Y:S02]  /*59e0*/  ULDC.64 UR6, c[0x0][0x5b0] ;  /* 0x00016c0000067ab9 */ /* 0x000fe40000000a00 */
[----:B------:R-:W-:Y:S02]  /*59f0*/  IMAD R36, R33, UR6, RZ ;  /* 0x0000000621247c24 */ /* 0x000fe4000f8e02ff */
[----:B------:R-:W-:-:S04]  /*5a00*/  IMAD.WIDE.U32 R28, R39, UR6, R30 ;  /* 0x00000006271c7c25 */ /* 0x000fc8000f8e001e */
[--C-:B------:R-:W-:Y:S01]  /*5a10*/  IMAD R37, R39, UR7, R36.reuse ;  /* 0x0000000727257c24 */ /* 0x100fe2000f8e0224 */
[----:B------:R-:W-:Y:S02]  /*5a20*/  IADD3 R28, P1, R28, UR8, RZ ;  /* 0x000000081c1c7c10 */ /* 0x000fe4000ff3e0ff */
[----:B------:R-:W-:Y:S02]  /*5a30*/  PRMT R36, RZ, 0x7610, R36 ;  /* 0x00007610ff247816 */ /* 0x000fe40000000024 */
[----:B------:R-:W-:Y:S01]  /*5a40*/  IADD3.X R29, R29, UR9, R37, P1, !PT ;  /* 0x000000091d1d7c10 */ /* 0x000fe20008ffe425 */
[----:B------:R-:W-:Y:S08]  /*5a50*/  @P4 BRA `(.L_x_40) ;  /* 0x0000000000044947 */ /* 0x000ff00003800000 */
[----:B------:R0:W5:Y:S02]  /*5a60*/  LDG.E.U8 R36, desc[UR18][R28.64] ;  /* 0x000000121c247981 */ /* 0x000164000c1e1100 */
.L_x_40:
[----:B------:R-:W-:Y:S05]  /*5a70*/  BSYNC B1 ;  /* 0x0000000000017941 */ /* 0x000fea0003800000 */
.L_x_39:
[----:B-----5:R-:W-:Y:S01]  /*5a80*/  LOP3.LUT R36, R36, 0xff, RZ, 0xc0, !PT ;  /* 0x000000ff24247812 */ /* 0x020fe200078ec0ff */
[----:B------:R-:W-:Y:S01]  /*5a90*/  BSSY B1, `(.L_x_41) ;  /* 0x000000b000017945 */ /* 0x000fe20003800000 */
[----:B------:R-:W-:Y:S02]  /*5aa0*/  ISETP.LT.OR P3, PT, R35, 0x2, !P0 ;  /* 0x000000022300780c */ /* 0x000fe40004761670 */
[----:B------:R-:W-:-:S05]  /*5ab0*/  F2FP.F16.E5M2.UNPACK_B R36, R36 ;  /* 0x00000024ff24723e */ /* 0x000fca00020004ff */
[----:B------:R-:W-:-:S05]  /*5ac0*/  HADD2.F32 R36, -RZ, R36.H0_H0 ;  /* 0x20000024ff247230 */ /* 0x000fca0000004100 */
[----:B------:R-:W-:Y:S01]  /*5ad0*/  FMUL R37, R36, UR21 ;  /* 0x0000001524257c20 */ /* 0x000fe20008400000 */
[----:B------:R-:W-:-:S03]  /*5ae0*/  PRMT R36, RZ, 0x7610, R36 ;  /* 0x00007610ff247816 */ /* 0x000fc60000000024 */
[----:B------:R-:W-:-:S05]  /*5af0*/  FFMA R37, R228, UR20, R37 ;  /* 0x00000014e4257c23 */ /* 0x000fca0008000025 */
[----:B------:R-:W-:-:S05]  /*5b00*/  F2FP.SATFINITE.E5M2.F32.PACK_AB_MERGE_C R37, RZ, R37, RZ ;  /* 0x00000025ff25723e */ /* 0x000fca00048060ff */
[----:B------:R2:W-:Y:S01]  /*5b10*/  @!P4 STG.E.U8 desc[UR18][R24.64], R37 ;  /* 0x000000251800c986 */ /* 0x0005e2000c101112 */
[----:B------:R-:W-:Y:S05]  /*5b20*/  @P3 BRA `(.L_x_42) ;  /* 0x0000000000043947 */ /* 0x000fea0003800000 */
[----:B------:R3:W5:Y:S02]  /*5b30*/  LDG.E.U8 R36, desc[UR18][R28.64+0x1] ;  /* 0x000001121c247981 */ /* 0x000764000c1e1100 */
.L_x_42:
[----:B------:R-:W-:Y:S05]  /*5b40*/  BSYNC B1 ;  /* 0x0000000000017941 */ /* 0x000fea0003800000 */
.L_x_41:
[----:B-----5:R-:W-:Y:S01]  /*5b50*/  LOP3.LUT R36, R36, 0xff, RZ, 0xc0, !PT ;  /* 0x000000ff24247812 */ /* 0x020fe200078ec0ff */
[----:B------:R-:W-:Y:S01]  /*5b60*/  BSSY B1, `(.L_x_43) ;  /* 0x0000013000017945 */ /* 0x000fe20003800000 */
[----:B--2---:R-:W-:Y:S02]  /*5b70*/  IADD3 R37, P1, R39, 0x8, RZ ;  /* 0x0000000827257810 */ /* 0x004fe40007f3e0ff */
[----:B------:R-:W-:-:S03]  /*5b80*/  F2FP.F16.E5M2.UNPACK_B R36, R36 ;  /* 0x00000024ff24723e */ /* 0x000fc600020004ff */
[----:B------:R-:W-:Y:S01]  /*5b90*/  IMAD.X R32, RZ, RZ, R33, P1 ;  /* 0x000000ffff207224 */ /* 0x000fe200008e0621 */
[----:B------:R-:W-:Y:S01]  /*5ba0*/  ISETP.GE.AND P1, PT, R38, 0x9, PT ;  /* 0x000000092600780c */ /* 0x000fe20003f26270 */
[----:B------:R-:W-:Y:S02]  /*5bb0*/  HADD2.F32 R36, -RZ, R36.H0_H0 ;  /* 0x20000024ff247230 */ /* 0x000fe40000004100 */
[----:B------:R-:W-:Y:S01]  /*5bc0*/  IMAD R32, R32, UR6, RZ ;  /* 0x0000000620207c24 */ /* 0x000fe2000f8e02ff */
[----:B------:R-:W-:Y:S01]  /*5bd0*/  ISETP.LT.OR P5, PT, R35, 0x1, !P1 ;  /* 0x000000012300780c */ /* 0x000fe20004fa1670 */
[----:B------:R-:W-:-:S04]  /*5be0*/  IMAD.WIDE.U32 R30, R37, UR6, R30 ;  /* 0x00000006251e7c25 */ /* 0x000fc8000f8e001e */
[----:B------:R-:W-:Y:S01]  /*5bf0*/  FMUL R36, R36, UR21 ;  /* 0x0000001524247c20 */ /* 0x000fe20008400000 */
[----:B------:R-:W-:-:S03]  /*5c00*/  IMAD R37, R37, UR7, R32 ;  /* 0x0000000725257c24 */ /* 0x000fc6000f8e0220 */
[----:B------:R-:W-:Y:S01]  /*5c10*/  FFMA R36, R227, UR20, R36 ;  /* 0x00000014e3247c23 */ /* 0x000fe20008000024 */
[----:B------:R-:W-:Y:S02]  /*5c20*/  IADD3 R30, P4, R30, UR8, RZ ;  /* 0x000000081e1e7c10 */ /* 0x000fe4000ff9e0ff */
[----:B------:R-:W-:Y:S02]  /*5c30*/  PRMT R32, RZ, 0x7610, R32 ;  /* 0x00007610ff207816 */ /* 0x000fe40000000020 */
[----:B------:R-:W-:Y:S02]  /*5c40*/  F2FP.SATFINITE.E5M2.F32.PACK_AB_MERGE_C R33, RZ, R36, RZ ;  /* 0x00000024ff21723e */ /* 0x000fe400048060ff */
[----:B------:R-:W-:-:S03]  /*5c50*/  IADD3.X R31, R31, UR9, R37, P4, !PT ;  /* 0x000000091f1f7c10 */ /* 0x000fc6000a7fe425 */
[----:B------:R2:W-:Y:S01]  /*5c60*/  @!P3 STG.E.U8 desc[UR18][R24.64+0x1], R33 ;  /* 0x000001211800b986 */ /* 0x0005e2000c101112 */
[----:B------:R-:W-:Y:S05]  /*5c70*/  @P5 BRA `(.L_x_44) ;  /* 0x0000000000045947 */ /* 0x000fea0003800000 */
[----:B------:R4:W5:Y:S02]  /*5c80*/  LDG.E.U8 R32, desc[UR18][R30.64] ;  /* 0x000000121e207981 */ /* 0x000964000c1e1100 */
.L_x_44:
[----:B------:R-:W-:Y:S05]  /*5c90*/  BSYNC B1 ;  /* 0x0000000000017941 */ /* 0x000fea0003800000 */
.L_x_43:
[----:B-----5:R-:W-:Y:S01]  /*5ca0*/  LOP3.LUT R32, R32, 0xff, RZ, 0xc0, !PT ;  /* 0x000000ff20207812 */ /* 0x020fe200078ec0ff */
[----:B------:R-:W-:Y:S01]  /*5cb0*/  BSSY B1, `(.L_x_45) ;  /* 0x000000b000017945 */ /* 0x000fe20003800000 */
[----:B------:R-:W-:Y:S02]  /*5cc0*/  ISETP.LT.OR P3, PT, R35, 0x2, !P1 ;  /* 0x000000022300780c */ /* 0x000fe40004f61670 */
[----:B------:R-:W-:-:S05]  /*5cd0*/  F2FP.F16.E5M2.UNPACK_B R32, R32 ;  /* 0x00000020ff20723e */ /* 0x000fca00020004ff */
[----:B------:R-:W-:-:S05]  /*5ce0*/  HADD2.F32 R32, -RZ, R32.H0_H0 ;  /* 0x20000020ff207230 */ /* 0x000fca0000004100 */
[----:B--2---:R-:W-:Y:S01]  /*5cf0*/  FMUL R33, R32, UR21 ;  /* 0x0000001520217c20 */ /* 0x004fe20008400000 */
[----:B------:R-:W-:-:S03]  /*5d00*/  PRMT R32, RZ, 0x7610, R32 ;  /* 0x00007610ff207816 */ /* 0x000fc60000000020 */
[----:B------:R-:W-:-:S05]  /*5d10*/  FFMA R33, R226, UR20, R33 ;  /* 0x00000014e2217c23 */ /* 0x000fca0008000021 */
[----:B------:R-:W-:-:S05]  /*5d20*/  F2FP.SATFINITE.E5M2.F32.PACK_AB_MERGE_C R33, RZ, R33, RZ ;  /* 0x00000021ff21723e */ /* 0x000fca00048060ff */
[----:B------:R2:W-:Y:S01]  /*5d30*/  @!P5 STG.E.U8 desc[UR18][R26.64], R33 ;  /* 0x000000211a00d986 */ /* 0x0005e2000c101112 */
[----:B------:R-:W-:Y:S05]  /*5d40*/  @P3 BRA `(.L_x_46) ;  /* 0x0000000000043947 */ /* 0x000fea0003800000 */
[----:B------:R0:W5:Y:S02]  /*5d50*/  LDG.E.U8 R32, desc[UR18][R30.64+0x1] ;  /* 0x000001121e207981 */ /* 0x000164000c1e1100 */
.L_x_46:
[----:B------:R-:W-:Y:S05]  /*5d60*/  BSYNC B1 ;  /* 0x0000000000017941 */ /* 0x000fea0003800000 */
.L_x_45:
[----:B-----5:R-:W-:Y:S01]  /*5d70*/  LOP3.LUT R32, R32, 0xff, RZ, 0xc0, !PT ;  /* 0x000000ff20207812 */ /* 0x020fe200078ec0ff */
[----:B------:R-:W-:Y:S01]  /*5d80*/  BSSY B1, `(.L_x_47) ;  /* 0x000000b000017945 */ /* 0x000fe20003800000 */
[----:B------:R-:W-:Y:S02]  /*5d90*/  ISETP.LT.OR P4, PT, R35, 0x9, !P0 ;  /* 0x000000092300780c */ /* 0x000fe40004781670 */
[----:B------:R-:W-:-:S05]  /*5da0*/  F2FP.F16.E5M2.UNPACK_B R32, R32 ;  /* 0x00000020ff20723e */ /* 0x000fca00020004ff */
[----:B------:R-:W-:-:S05]  /*5db0*/  HADD2.F32 R32, -RZ, R32.H0_H0 ;  /* 0x20000020ff207230 */ /* 0x000fca0000004100 */
[----:B------:R-:W-:-:S04]  /*5dc0*/  FMUL R32, R32, UR21 ;  /* 0x0000001520207c20 */ /* 0x000fc80008400000 */
[----:B------:R-:W-:-:S05]  /*5dd0*/  FFMA R32, R225, UR20, R32 ;  /* 0x00000014e1207c23 */ /* 0x000fca0008000020 */
[----:B--2---:R-:W-:Y:S02]  /*5de0*/  F2FP.SATFINITE.E5M2.F32.PACK_AB_MERGE_C R33, RZ, R32, RZ ;  /* 0x00000020ff21723e */ /* 0x004fe400048060ff */
[----:B------:R-:W-:-:S03]  /*5df0*/  PRMT R32, RZ, 0x7610, R32 ;  /* 0x00007610ff207816 */ /* 0x000fc60000000020 */
[----:B------:R2:W-:Y:S01]  /*5e00*/  @!P3 STG.E.U8 desc[UR18][R26.64+0x1], R33 ;  /* 0x000001211a00b986 */ /* 0x0005e2000c101112 */
[----:B------:R-:W-:Y:S05]  /*5e10*/  @P4 BRA `(.L_x_48) ;  /* 0x0000000000044947 */ /* 0x000fea0003800000 */
[----:B------:R0:W5:Y:S02]  /*5e20*/  LDG.E.U8 R32, desc[UR18][R28.64+0x8] ;  /* 0x000008121c207981 */ /* 0x000164000c1e1100 */
.L_x_48:
[----:B------:R-:W-:Y:S05]  /*5e30*/  BSYNC B1 ;  /* 0x0000000000017941 */ /* 0x000fea0003800000 */
.L_x_47:
        /* <DEDUP_REMOVED lines=12> */
.L_x_50:
[----:B------:R-:W-:Y:S05]  /*5f00*/  BSYNC B1 ;  /* 0x0000000000017941 */ /* 0x000fea0003800000 */
.L_x_49:
        /* <DEDUP_REMOVED lines=12> */
.L_x_52:
[----:B------:R-:W-:Y:S05]  /*5fd0*/  BSYNC B1 ;  /* 0x0000000000017941 */ /* 0x000fea0003800000 */
.L_x_51:
        /* <DEDUP_REMOVED lines=12> */
.L_x_54:
[----:B------:R-:W-:Y:S05]  /*60a0*/  BSYNC B1 ;  /* 0x0000000000017941 */ /* 0x000fea0003800000 */
.L_x_53:
        /* <DEDUP_REMOVED lines=12> */
.L_x_56:
[----:B------:R-:W-:Y:S05]  /*6170*/  BSYNC B1 ;  /* 0x0000000000017941 */ /* 0x000fea0003800000 */
.L_x_55:
        /* <DEDUP_REMOVED lines=12> */
.L_x_58:
[----:B------:R-:W-:Y:S05]  /*6240*/  BSYNC B1 ;  /* 0x0000000000017941 */ /* 0x000fea0003800000 */
.L_x_57:
        /* <DEDUP_REMOVED lines=12> */
.L_x_60:
[----:B------:R-:W-:Y:S05]  /*6310*/  BSYNC B1 ;  /* 0x0000000000017941 */ /* 0x000fea0003800000 */
.L_x_59:
        /* <DEDUP_REMOVED lines=12> */
.L_x_62:
[----:B------:R-:W-:Y:S05]  /*63e0*/  BSYNC B1 ;  /* 0x0000000000017941 */ /* 0x000fea0003800000 */
.L_x_61:
        /* <DEDUP_REMOVED lines=12> */
.L_x_64:
[----:B------:R-:W-:Y:S05]  /*64b0*/  BSYNC B1 ;  /* 0x0000000000017941 */ /* 0x000fea0003800000 */
.L_x_63:
        /* <DEDUP_REMOVED lines=12> */
.L_x_66:
[----:B------:R-:W-:Y:S05]  /*6580*/  BSYNC B1 ;  /* 0x0000000000017941 */ /* 0x000fea0003800000 */
.L_x_65:
        /* <DEDUP_REMOVED lines=12> */
.L_x_68:
[----:B------:R-:W-:Y:S05]  /*6650*/  BSYNC B1 ;  /* 0x0000000000017941 */ /* 0x000fea0003800000 */
.L_x_67:
        /* <DEDUP_REMOVED lines=12> */
.L_x_70:
[----:B------:R-:W-:Y:S05]  /*6720*/  BSYNC B1 ;  /* 0x0000000000017941 */ /* 0x000fea0003800000 */
.L_x_69:
        /* <DEDUP_REMOVED lines=12> */
.L_x_72:
[----:B------:R-:W-:Y:S05]  /*67f0*/  BSYNC B1 ;  /* 0x0000000000017941 */ /* 0x000fea0003800000 */
.L_x_71:
        /* <DEDUP_REMOVED lines=12> */
.L_x_74:
[----:B------:R-:W-:Y:S05]  /*68c0*/  BSYNC B1 ;  /* 0x0000000000017941 */ /* 0x000fea0003800000 */
.L_x_73:
        /* <DEDUP_REMOVED lines=12> */
.L_x_76:
[----:B------:R-:W-:Y:S05]  /*6990*/  BSYNC B1 ;  /* 0x0000000000017941 */ /* 0x000fea0003800000 */
.L_x_75:
        /* <DEDUP_REMOVED lines=12> */
.L_x_78:
[----:B------:R-:W-:Y:S05]  /*6a60*/  BSYNC B1 ;  /* 0x0000000000017941 */ /* 0x000fea0003800000 */
.L_x_77:
        /* <DEDUP_REMOVED lines=12> */
.L_x_80:
[----:B------:R-:W-:Y:S05]  /*6b30*/  BSYNC B1 ;  /* 0x0000000000017941 */ /* 0x000fea0003800000 */
.L_x_79:
        /* <DEDUP_REMOVED lines=12> */
.L_x_82:
[----:B------:R-:W-:Y:S05]  /*6c00*/  BSYNC B1 ;  /* 0x0000000000017941 */ /* 0x000fea0003800000 */
.L_x_81:
        /* <DEDUP_REMOVED lines=12> */
.L_x_84:
[----:B------:R-:W-:Y:S05]  /*6cd0*/  BSYNC B1 ;  /* 0x0000000000017941 */ /* 0x000fea0003800000 */
.L_x_83:
        /* <DEDUP_REMOVED lines=12> */
.L_x_86:
[----:B------:R-:W-:Y:S05]  /*6da0*/  BSYNC B1 ;  /* 0x0000000000017941 */ /* 0x000fea0003800000 */
.L_x_85:
        /* <DEDUP_REMOVED lines=12> */
.L_x_88:
[----:B------:R-:W-:Y:S05]  /*6e70*/  BSYNC B1 ;  /* 0x0000000000017941 */ /* 0x000fea0003800000 */
.L_x_87:
        /* <DEDUP_REMOVED lines=12> */
.L_x_90:
[----:B------:R-:W-:Y:S05]  /*6f40*/  BSYNC B1 ;  /* 0x0000000000017941 */ /* 0x000fea0003800000 */
.L_x_89:
        /* <DEDUP_REMOVED lines=12> */
.L_x_92:
[----:B------:R-:W-:Y:S05]  /*7010*/  BSYNC B1 ;  /* 0x0000000000017941 */ /* 0x000fea0003800000 */
.L_x_91:
        /* <DEDUP_REMOVED lines=12> */
.L_x_94:
[----:B------:R-:W-:Y:S05]  /*70e0*/  BSYNC B1 ;  /* 0x0000000000017941 */ /* 0x000fea0003800000 */
.L_x_93:
        /* <DEDUP_REMOVED lines=12> */
.L_x_96:
[----:B------:R-:W-:Y:S05]  /*71b0*/  BSYNC B1 ;  /* 0x0000000000017941 */ /* 0x000fea0003800000 */
.L_x_95:
        /* <DEDUP_REMOVED lines=12> */
.L_x_98:
[----:B------:R-:W-:Y:S05]  /*7280*/  BSYNC B1 ;  /* 0x0000000000017941 */ /* 0x000fea0003800000 */
.L_x_97:
        /* <DEDUP_REMOVED lines=12> */
.L_x_100:
[----:B------:R-:W-:Y:S05]  /*7350*/  BSYNC B1 ;  /* 0x0000000000017941 */ /* 0x000fea0003800000 */
.L_x_99:
        /* <DEDUP_REMOVED lines=12> */
.L_x_102:
[----:B------:R-:W-:Y:S05]  /*7420*/  BSYNC B1 ;  /* 0x0000000000017941 */ /* 0x000fea0003800000 */
.L_x_101:
        /* <DEDUP_REMOVED lines=12> */
.L_x_104:
[----:B------:R-:W-:Y:S05]  /*74f0*/  BSYNC B1 ;  /* 0x0000000000017941 */ /* 0x000fea0003800000 */
.L_x_103:
        /* <DEDUP_REMOVED lines=12> */
.L_x_106:
[----:B------:R-:W-:Y:S05]  /*75c0*/  BSYNC B1 ;  /* 0x0000000000017941 */ /* 0x000fea0003800000 */
.L_x_105:
        /* <DEDUP_REMOVED lines=12> */
.L_x_108:
[----:B------:R-:W-:Y:S05]  /*7690*/  BSYNC B1 ;  /* 0x0000000000017941 */ /* 0x000fea0003800000 */
.L_x_107:
        /* <DEDUP_REMOVED lines=12> */
.L_x_110:
[----:B------:R-:W-:Y:S05]  /*7760*/  BSYNC B1 ;  /* 0x0000000000017941 */ /* 0x000fea0003800000 */
.L_x_109:
        /* <DEDUP_REMOVED lines=12> */
.L_x_112:
[----:B------:R-:W-:Y:S05]  /*7830*/  BSYNC B1 ;  /* 0x0000000000017941 */ /* 0x000fea0003800000 */
.L_x_111:
        /* <DEDUP_REMOVED lines=12> */
.L_x_114:
[----:B------:R-:W-:Y:S05]  /*7900*/  BSYNC B1 ;  /* 0x0000000000017941 */ /* 0x000fea0003800000 */
.L_x_113:
        /* <DEDUP_REMOVED lines=12> */
.L_x_116:
[----:B------:R-:W-:Y:S05]  /*79d0*/  BSYNC B1 ;  /* 0x0000000000017941 */ /* 0x000fea0003800000 */
.L_x_115:
        /* <DEDUP_REMOVED lines=12> */
.L_x_118:
[----:B------:R-:W-:Y:S05]  /*7aa0*/  BSYNC B1 ;  /* 0x0000000000017941 */ /* 0x000fea0003800000 */
.L_x_117:
        /* <DEDUP_REMOVED lines=12> */
.L_x_120:
[----:B------:R-:W-:Y:S05]  /*7b70*/  BSYNC B1 ;  /* 0x0000000000017941 */ /* 0x000fea0003800000 */
.L_x_119:
        /* <DEDUP_REMOVED lines=12> */
.L_x_122:
[----:B------:R-:W-:Y:S05]  /*7c40*/  BSYNC B1 ;  /* 0x0000000000017941 */ /* 0x000fea0003800000 */
.L_x_121:
        /* <DEDUP_REMOVED lines=12> */
.L_x_124:
[----:B------:R-:W-:Y:S05]  /*7d10*/  BSYNC B1 ;  /* 0x0000000000017941 */ /* 0x000fea0003800000 */
.L_x_123:
        /* <DEDUP_REMOVED lines=12> */
.L_x_126:
[----:B------:R-:W-:Y:S05]  /*7de0*/  BSYNC B1 ;  /* 0x0000000000017941 */ /* 0x000fea0003800000 */
.L_x_125:
        /* <DEDUP_REMOVED lines=12> */
.L_x_128:
[----:B------:R-:W-:Y:S05]  /*7eb0*/  BSYNC B1 ;  /* 0x0000000000017941 */ /* 0x000fea0003800000 */
.L_x_127:
        /* <DEDUP_REMOVED lines=12> */
.L_x_130:
[----:B------:R-:W-:Y:S05]  /*7f80*/  BSYNC B1 ;  /* 0x0000000000017941 */ /* 0x000fea0003800000 */
.L_x_129:
        /* <DEDUP_REMOVED lines=12> */
.L_x_132:
[----:B------:R-:W-:Y:S05]  /*8050*/  BSYNC B1 ;  /* 0x0000000000017941 */ /* 0x000fea0003800000 */
.L_x_131:
        /* <DEDUP_REMOVED lines=12> */
.L_x_134:
[----:B------:R-:W-:Y:S05]  /*8120*/  BSYNC B1 ;  /* 0x0000000000017941 */ /* 0x000fea0003800000 */
.L_x_133:
        /* <DEDUP_REMOVED lines=12> */
.L_x_136:
[----:B------:R-:W-:Y:S05]  /*81f0*/  BSYNC B1 ;  /* 0x0000000000017941 */ /* 0x000fea0003800000 */
.L_x_135:
        /* <DEDUP_REMOVED lines=12> */
.L_x_138:
[----:B------:R-:W-:Y:S05]  /*82c0*/  BSYNC B1 ;  /* 0x0000000000017941 */ /* 0x000fea0003800000 */
.L_x_137:
        /* <DEDUP_REMOVED lines=12> */
.L_x_140:
[----:B------:R-:W-:Y:S05]  /*8390*/  BSYNC B1 ;  /* 0x0000000000017941 */ /* 0x000fea0003800000 */
.L_x_139:
        /* <DEDUP_REMOVED lines=12> */
.L_x_142:
[----:B------:R-:W-:Y:S05]  /*8460*/  BSYNC B1 ;  /* 0x0000000000017941 */ /* 0x000fea0003800000 */
.L_x_141:
        /* <DEDUP_REMOVED lines=12> */
.L_x_144:
[----:B------:R-:W-:Y:S05]  /*8530*/  BSYNC B1 ;  /* 0x0000000000017941 */ /* 0x000fea0003800000 */
.L_x_143:
        /* <DEDUP_REMOVED lines=12> */
.L_x_146:
[----:B------:R-:W-:Y:S05]  /*8600*/  BSYNC B1 ;  /* 0x0000000000017941 */ /* 0x000fea0003800000 */
.L_x_145:
        /* <DEDUP_REMOVED lines=12> */
.L_x_148:
[----:B------:R-:W-:Y:S05]  /*86d0*/  BSYNC B1 ;  /* 0x0000000000017941 */ /* 0x000fea0003800000 */
.L_x_147:
        /* <DEDUP_REMOVED lines=12> */
.L_x_150:
[----:B------:R-:W-:Y:S05]  /*87a0*/  BSYNC B1 ;  /* 0x0000000000017941 */ /* 0x000fea0003800000 */
.L_x_149:
        /* <DEDUP_REMOVED lines=12> */
.L_x_152:
[----:B------:R-:W-:Y:S05]  /*8870*/  BSYNC B1 ;  /* 0x0000000000017941 */ /* 0x000fea0003800000 */
.L_x_151:
        /* <DEDUP_REMOVED lines=12> */
.L_x_154:
[----:B------:R-:W-:Y:S05]  /*8940*/  BSYNC B1 ;  /* 0x0000000000017941 */ /* 0x000fea0003800000 */
.L_x_153:
        /* <DEDUP_REMOVED lines=12> */
.L_x_156:
[----:B------:R-:W-:Y:S05]  /*8a10*/  BSYNC B1 ;  /* 0x0000000000017941 */ /* 0x000fea0003800000 */
.L_x_155:
        /* <DEDUP_REMOVED lines=12> */
.L_x_158:
[----:B------:R-:W-:Y:S05]  /*8ae0*/  BSYNC B1 ;  /* 0x0000000000017941 */ /* 0x000fea0003800000 */
.L_x_157:
        /* <DEDUP_REMOVED lines=12> */
.L_x_160:
[----:B------:R-:W-:Y:S05]  /*8bb0*/  BSYNC B1 ;  /* 0x0000000000017941 */ /* 0x000fea0003800000 */
.L_x_159:
        /* <DEDUP_REMOVED lines=12> */
.L_x_162:
[----:B------:R-:W-:Y:S05]  /*8c80*/  BSYNC B1 ;  /* 0x0000000000017941 */ /* 0x000fea0003800000 */
.L_x_161:
        /* <DEDUP_REMOVED lines=12> */
.L_x_164:
[----:B------:R-:W-:Y:S05]  /*8d50*/  BSYNC B1 ;  /* 0x0000000000017941 */ /* 0x000fea0003800000 */
.L_x_163:
        /* <DEDUP_REMOVED lines=12> */
.L_x_166:
[----:B------:R-:W-:Y:S05]  /*8e20*/  BSYNC B1 ;  /* 0x0000000000017941 */ /* 0x000fea0003800000 */
.L_x_165:
        /* <DEDUP_REMOVED lines=12> */
.L_x_168:
[----:B------:R-:W-:Y:S05]  /*8ef0*/  BSYNC B1 ;  /* 0x0000000000017941 */ /* 0x000fea0003800000 */
.L_x_167:
        /* <DEDUP_REMOVED lines=12> */
.L_x_170:
[----:B------:R-:W-:Y:S05]  /*8fc0*/  BSYNC B1 ;  /* 0x0000000000017941 */ /* 0x000fea0003800000 */
.L_x_169:
        /* <DEDUP_REMOVED lines=12> */
.L_x_172:
[----:B------:R-:W-:Y:S05]  /*9090*/  BSYNC B1 ;  /* 0x0000000000017941 */ /* 0x000fea0003800000 */
.L_x_171:
        /* <DEDUP_REMOVED lines=12> */
.L_x_174:
[----:B------:R-:W-:Y:S05]  /*9160*/  BSYNC B1 ;  /* 0x0000000000017941 */ /* 0x000fea0003800000 */
.L_x_173:
        /* <DEDUP_REMOVED lines=12> */
.L_x_176:
[----:B------:R-:W-:Y:S05]  /*9230*/  BSYNC B1 ;  /* 0x0000000000017941 */ /* 0x000fea0003800000 */
.L_x_175:
        /* <DEDUP_REMOVED lines=12> */
.L_x_178:
[----:B------:R-:W-:Y:S05]  /*9300*/  BSYNC B1 ;  /* 0x0000000000017941 */ /* 0x000fea0003800000 */
.L_x_177:
        /* <DEDUP_REMOVED lines=12> */
.L_x_180:
[----:B------:R-:W-:Y:S05]  /*93d0*/  BSYNC B1 ;  /* 0x0000000000017941 */ /* 0x000fea0003800000 */
.L_x_179:
        /* <DEDUP_REMOVED lines=12> */
.L_x_182:
[----:B------:R-:W-:Y:S05]  /*94a0*/  BSYNC B1 ;  /* 0x0000000000017941 */ /* 0x000fea0003800000 */
.L_x_181:
        /* <DEDUP_REMOVED lines=12> */
.L_x_184:
[----:B------:R-:W-:Y:S05]  /*9570*/  BSYNC B1 ;  /* 0x0000000000017941 */ /* 0x000fea0003800000 */
.L_x_183:
        /* <DEDUP_REMOVED lines=12> */
.L_x_186:
[----:B------:R-:W-:Y:S05]  /*9640*/  BSYNC B1 ;  /* 0x0000000000017941 */ /* 0x000fea0003800000 */
.L_x_185:
        /* <DEDUP_REMOVED lines=12> */
.L_x_188:
[----:B------:R-:W-:Y:S05]  /*9710*/  BSYNC B1 ;  /* 0x0000000000017941 */ /* 0x000fea0003800000 */
.L_x_187:
        /* <DEDUP_REMOVED lines=12> */
.L_x_190:
[----:B------:R-:W-:Y:S05]  /*97e0*/  BSYNC B1 ;  /* 0x0000000000017941 */ /* 0x000fea0003800000 */
.L_x_189:
        /* <DEDUP_REMOVED lines=12> */
.L_x_192:
[----:B------:R-:W-:Y:S05]  /*98b0*/  BSYNC B1 ;  /* 0x0000000000017941 */ /* 0x000fea0003800000 */
.L_x_191:
        /* <DEDUP_REMOVED lines=12> */
.L_x_194:
[----:B------:R-:W-:Y:S05]  /*9980*/  BSYNC B1 ;  /* 0x0000000000017941 */ /* 0x000fea0003800000 */
.L_x_193:
[----:B-----5:R-:W-:Y:S01]  /*9990*/  LOP3.LUT R32, R32, 0xff, RZ, 0xc0, !PT ;  /* 0x000000ff20207812 */ /* 0x020fe200078ec0ff */
[----:B------:R-:W-:Y:S01]  /*99a0*/  BSSY B1, `(.L_x_195) ;  /* 0x000000b000017945 */ /* 0x000fe20003800000 */
[----:B------:R-:W-:Y:S02]  /*99b0*/  ISETP.LT.OR P4, PT, R35, 0x99, !P1 ;  /* 0x000000992300780c */ /* 0x000fe40004f81670 */
[----:B------:R-:W-:-:S05]  /*99c0*/  F2FP.F16.E5M2.UNPACK_B R32, R32 ;  /* 0x00000020ff20723e */ /* 0x000fca00020004ff */
[----:B------:R-:W-:-:S05]  /*99d0*/  HADD2.F32 R32, -RZ, R32.H0_H0 ;  /* 0x20000020ff207230 */ /* 0x000fca0000004100 */
[----:B------:R-:W-:-:S04]  /*99e0*/  FMUL R32, R32, UR21 ;  /* 0x0000001520207c20 */ /* 0x000fc80008400000 */
[----:B------:R-:W-:Y:S01]  /*99f0*/  FFMA R32, R23, UR20, R32 ;  /* 0x0000001417207c23 */ /* 0x000fe20008000020 */
[----:B------:R-:W-:-:S04]  /*9a00*/  PRMT R23, RZ, 0x7610, R23 ;  /* 0x00007610ff177816 */ /* 0x000fc80000000017 */
[----:B--2---:R-:W-:-:S05]  /*9a10*/  F2FP.SATFINITE.E5M2.F32.PACK_AB_MERGE_C R33, RZ, R32, RZ ;  /* 0x00000020ff21723e */ /* 0x004fca00048060ff */
[----:B------:R2:W-:Y:S01]  /*9a20*/  @!P3 STG.E.U8 desc[UR18][R24.64+0x99], R33 ;  /* 0x000099211800b986 */ /* 0x0005e2000c101112 */
[----:B------:R-:W-:Y:S05]  /*9a30*/  @P4 BRA `(.L_x_196) ;  /* 0x0000000000044947 */ /* 0x000fea0003800000 */
[----:B------:R0:W5:Y:S02]  /*9a40*/  LDG.E.U8 R23, desc[UR18][R30.64+0x98] ;  /* 0x000098121e177981 */ /* 0x000164000c1e1100 */
.L_x_196:
[----:B------:R-:W-:Y:S05]  /*9a50*/  BSYNC B1 ;  /* 0x0000000000017941 */ /* 0x000fea0003800000 */
.L_x_195:
        /* <DEDUP_REMOVED lines=8> */
[----:B------:R-:W-:-:S05]  /*9ae0*/  F2FP.SATFINITE.E5M2.F32.PACK_AB_MERGE_C R23, RZ, R23, RZ ;  /* 0x00000017ff17723e */ /* 0x000fca00048060ff */
[----:B------:R0:W-:Y:S01]  /*9af0*/  @!P4 STG.E.U8 desc[UR18][R26.64+0x98], R23 ;  /* 0x000098171a00c986 */ /* 0x0001e2000c101112 */
[----:B------:R-:W-:Y:S05]  /*9b00*/  @P3 BRA `(.L_x_198) ;  /* 0x0000000000043947 */ /* 0x000fea0003800000 */
[----:B------:R0:W5:Y:S02]  /*9b10*/  LDG.E.U8 R22, desc[UR18][R30.64+0x99] ;  /* 0x000099121e167981 */ /* 0x000164000c1e1100 */
.L_x_198:
[----:B------:R-:W-:Y:S05]  /*9b20*/  BSYNC B1 ;  /* 0x0000000000017941 */ /* 0x000fea0003800000 */
.L_x_197:
        /* <DEDUP_REMOVED lines=8> */
[----:B0-----:R-:W-:-:S05]  /*9bb0*/  F2FP.SATFINITE.E5M2.F32.PACK_AB_MERGE_C R23, RZ, R22, RZ ;  /* 0x00000016ff17723e */ /* 0x001fca00048060ff */
[----:B------:R0:W-:Y:S01]  /*9bc0*/  @!P3 STG.E.U8 desc[UR18][R26.64+0x99], R23 ;  /* 0x000099171a00b986 */ /* 0x0001e2000c101112 */
[----:B------:R-:W-:Y:S05]  /*9bd0*/  @P4 BRA `(.L_x_200) ;  /* 0x0000000000044947 */ /* 0x000fea0003800000 */
[----:B------:R0:W5:Y:S02]  /*9be0*/  LDG.E.U8 R21, desc[UR18][R28.64+0xa0] ;  /* 0x0000a0121c157981 */ /* 0x000164000c1e1100 */
.L_x_200:
[----:B------:R-:W-:Y:S05]  /*9bf0*/  BSYNC B1 ;  /* 0x0000000000017941 */ /* 0x000fea0003800000 */
.L_x_199:
        /* <DEDUP_REMOVED lines=12> */
.L_x_202:
[----:B------:R-:W-:Y:S05]  /*9cc0*/  BSYNC B1 ;  /* 0x0000000000017941 */ /* 0x000fea0003800000 */
.L_x_201:
        /* <DEDUP_REMOVED lines=12> */
.L_x_204:
[----:B------:R-:W-:Y:S05]  /*9d90*/  BSYNC B1 ;  /* 0x0000000000017941 */ /* 0x000fea0003800000 */
.L_x_203:
        /* <DEDUP_REMOVED lines=12> */
.L_x_206:
[----:B------:R-:W-:Y:S05]  /*9e60*/  BSYNC B1 ;  /* 0x0000000000017941 */ /* 0x000fea0003800000 */
.L_x_205:
        /* <DEDUP_REMOVED lines=12> */
.L_x_208:
[----:B------:R-:W-:Y:S05]  /*9f30*/  BSYNC B1 ;  /* 0x0000000000017941 */ /* 0x000fea0003800000 */
.L_x_207:
        /* <DEDUP_REMOVED lines=12> */
.L_x_210:
[----:B------:R-:W-:Y:S05]  /*a000*/  BSYNC B1 ;  /* 0x0000000000017941 */ /* 0x000fea0003800000 */
.L_x_209:
        /* <DEDUP_REMOVED lines=12> */
.L_x_212:
[----:B------:R-:W-:Y:S05]  /*a0d0*/  BSYNC B1 ;  /* 0x0000000000017941 */ /* 0x000fea0003800000 */
.L_x_211:
        /* <DEDUP_REMOVED lines=12> */
.L_x_214:
[----:B------:R-:W-:Y:S05]  /*a1a0*/  BSYNC B1 ;  /* 0x0000000000017941 */ /* 0x000fea0003800000 */
.L_x_213:
        /* <DEDUP_REMOVED lines=12> */
.L_x_216:
[----:B------:R-:W-:Y:S05]  /*a270*/  BSYNC B1 ;  /* 0x0000000000017941 */ /* 0x000fea0003800000 */
.L_x_215:
        /* <DEDUP_REMOVED lines=12> */
.L_x_218:
[----:B------:R-:W-:Y:S05]  /*a340*/  BSYNC B1 ;  /* 0x0000000000017941 */ /* 0x000fea0003800000 */
.L_x_217:
        /* <DEDUP_REMOVED lines=12> */
.L_x_220:
[----:B------:R-:W-:Y:S05]  /*a410*/  BSYNC B1 ;  /* 0x0000000000017941 */ /* 0x000fea0003800000 */
.L_x_219:
        /* <DEDUP_REMOVED lines=12> */
.L_x_222:
[----:B------:R-:W-:Y:S05]  /*a4e0*/  BSYNC B1 ;  /* 0x0000000000017941 */ /* 0x000fea0003800000 */
.L_x_221:
        /* <DEDUP_REMOVED lines=12> */
.L_x_224:
[----:B------:R-:W-:Y:S05]  /*a5b0*/  BSYNC B1 ;  /* 0x0000000000017941 */ /* 0x000fea0003800000 */
.L_x_223:
        /* <DEDUP_REMOVED lines=12> */
.L_x_226:
[----:B------:R-:W-:Y:S05]  /*a680*/  BSYNC B1 ;  /* 0x0000000000017941 */ /* 0x000fea0003800000 */
.L_x_225:
        /* <DEDUP_REMOVED lines=12> */
.L_x_228:
[----:B------:R-:W-:Y:S05]  /*a750*/  BSYNC B1 ;  /* 0x0000000000017941 */ /* 0x000fea0003800000 */
.L_x_227:
        /* <DEDUP_REMOVED lines=12> */
.L_x_230:
[----:B------:R-:W-:Y:S05]  /*a820*/  BSYNC B1 ;  /* 0x0000000000017941 */ /* 0x000fea0003800000 */
.L_x_229:
        /* <DEDUP_REMOVED lines=12> */
.L_x_232:
[----:B------:R-:W-:Y:S05]  /*a8f0*/  BSYNC B1 ;  /* 0x0000000000017941 */ /* 0x000fea0003800000 */
.L_x_231:
        /* <DEDUP_REMOVED lines=12> */
.L_x_234:
[----:B------:R-:W-:Y:S05]  /*a9c0*/  BSYNC B1 ;  /* 0x0000000000017941 */ /* 0x000fea0003800000 */
.L_x_233:
        /* <DEDUP_REMOVED lines=12> */
.L_x_236:
[----:B------:R-:W-:Y:S05]  /*aa90*/  BSYNC B1 ;  /* 0x0000000000017941 */ /* 0x000fea0003800000 */
.L_x_235:
        /* <DEDUP_REMOVED lines=12> */
.L_x_238:
[----:B------:R-:W-:Y:S05]  /*ab60*/  BSYNC B1 ;  /* 0x0000000000017941 */ /* 0x000fea0003800000 */
.L_x_237:
[----:B-----5:R-:W-:Y:S01]  /*ab70*/  LOP3.LUT R2, R2, 0xff, RZ, 0xc0, !PT ;  /* 0x000000ff02027812 */ /* 0x020fe200078ec0ff */
[----:B------:R-:W-:Y:S01]  /*ab80*/  BSSY B1, `(.L_x_239) ;  /* 0x000000b000017945 */ /* 0x000fe20003800000 */
[----:B------:R-:W-:Y:S02]  /*ab90*/  ISETP.LT.OR P4, PT, R35, 0xc9, !P0 ;  /* 0x000000c92300780c */ /* 0x000fe40004781670 */
[----:B------:R-:W-:-:S05]  /*aba0*/  F2FP.F16.E5M2.UNPACK_B R2, R2 ;  /* 0x00000002ff02723e */ /* 0x000fca00020004ff */
[----:B------:R-:W-:-:S05]  /*abb0*/  HADD2.F32 R2, -RZ, R2.H0_H0 ;  /* 0x20000002ff027230 */ /* 0x000fca0000004100 */
[----:B0-----:R-:W-:-:S04]  /*abc0*/  FMUL R3, R2, UR21 ;  /* 0x0000001502037c20 */ /* 0x001fc80008400000 */
[----:B------:R-:W-:Y:S01]  /*abd0*/  FFMA R3, R0, UR20, R3 ;  /* 0x0000001400037c23 */ /* 0x000fe20008000003 */
[----:B------:R-:W-:-:S04]  /*abe0*/  PRMT R0, RZ, 0x7610, R0 ;  /* 0x00007610ff007816 */ /* 0x000fc80000000000 */
[----:B------:R-:W-:-:S05]  /*abf0*/  F2FP.SATFINITE.E5M2.F32.PACK_AB_MERGE_C R3, RZ, R3, RZ ;  /* 0x00000003ff03723e */ /* 0x000fca00048060ff */
[----:B------:R0:W-:Y:S01]  /*ac00*/  @!P3 STG.E.U8 desc[UR18][R26.64+0xc1], R3 ;  /* 0x0000c1031a00b986 */ /* 0x0001e2000c101112 */
[----:B------:R-:W-:Y:S05]  /*ac10*/  @P4 BRA `(.L_x_240) ;  /* 0x0000000000044947 */ /* 0x000fea0003800000 */
[----:B------:R0:W5:Y:S02]  /*ac20*/  LDG.E.U8 R0, desc[UR18][R28.64+0xc8] ;  /* 0x0000c8121c007981 */ /* 0x000164000c1e1100 */
.L_x_240:
[----:B------:R-:W-:Y:S05]  /*ac30*/  BSYNC B1 ;  /* 0x0000000000017941 */ /* 0x000fea0003800000 */
.L_x_239:
[----:B------:R-:W2:Y:S01]  /*ac40*/  LDL.LU R2, [R1] ;  /* 0x0000000001027983 */ /* 0x000ea20000300800 */
[----:B-----5:R-:W-:Y:S01]  /*ac50*/  LOP3.LUT R0, R0, 0xff, RZ, 0xc0, !PT ;  /* 0x000000ff00007812 */ /* 0x020fe200078ec0ff */
[----:B------:R-:W-:Y:S01]  /*ac60*/  BSSY B1, `(.L_x_241) ;  /* 0x000000b000017945 */ /* 0x000fe20003800000 */
[----:B------:R-:W-:Y:S02]  /*ac70*/  ISETP.LT.OR P3, PT, R35, 0xca, !P0 ;  /* 0x000000ca2300780c */ /* 0x000fe40004761670 */
[----:B------:R-:W-:-:S05]  /*ac80*/  F2FP.F16.E5M2.UNPACK_B R0, R0 ;  /* 0x00000000ff00723e */ /* 0x000fca00020004ff */
[----:B------:R-:W-:-:S05]  /*ac90*/  HADD2.F32 R0, -RZ, R0.H0_H0 ;  /* 0x20000000ff007230 */ /* 0x000fca0000004100 */
[----:B------:R-:W-:-:S04]  /*aca0*/  FMUL R0, R0, UR21 ;  /* 0x0000001500007c20 */ /* 0x000fc80008400000 */
[----:B--2---:R-:W-:-:S05]  /*acb0*/  FFMA R0, R2, UR20, R0 ;  /* 0x0000001402007c23 */ /* 0x004fca0008000000 */
[----:B0-----:R-:W-:Y:S02]  /*acc0*/  F2FP.SATFINITE.E5M2.F32.PACK_AB_MERGE_C R3, RZ, R0, RZ ;  /* 0x00000000ff03723e */ /* 0x001fe400048060ff */
[----:B------:R-:W-:-:S03]  /*acd0*/  PRMT R0, RZ, 0x7610, R0 ;  /* 0x00007610ff007816 */ /* 0x000fc60000000000 */
[----:B------:R0:W-:Y:S01]  /*ace0*/  @!P4 STG.E.U8 desc[UR18][R24.64+0xc8], R3 ;  /* 0x0000c8031800c986 */ /* 0x0001e2000c101112 */
[----:B------:R-:W-:Y:S05]  /*acf0*/  @P3 BRA `(.L_x_242) ;  /* 0x0000000000043947 */ /* 0x000fea0003800000 */
[----:B------:R2:W5:Y:S02]  /*ad00*/  LDG.E.U8 R0, desc[UR18][R28.64+0xc9] ;  /* 0x0000c9121c007981 */ /* 0x000564000c1e1100 */
.L_x_242:
[----:B------:R-:W-:Y:S05]  /*ad10*/  BSYNC B1 ;  /* 0x0000000000017941 */ /* 0x000fea0003800000 */
.L_x_241:
[----:B------:R-:W3:Y:S01]  /*ad20*/  LDL.LU R2, [R1+0x4] ;  /* 0x0000040001027983 */ /* 0x000ee20000300800 */
[----:B-----5:R-:W-:Y:S01]  /*ad30*/  LOP3.LUT R0, R0, 0xff, RZ, 0xc0, !PT ;  /* 0x000000ff00007812 */ /* 0x020fe200078ec0ff */
[----:B------:R-:W-:Y:S01]  /*ad40*/  BSSY B1, `(.L_x_243) ;  /* 0x000000b000017945 */ /* 0x000fe20003800000 */
[----:B------:R-:W-:Y:S02]  /*ad50*/  ISETP.LT.OR P4, PT, R35, 0xc9, !P1 ;  /* 0x000000c92300780c */ /* 0x000fe40004f81670 */
[----:B------:R-:W-:-:S05]  /*ad60*/  F2FP.F16.E5M2.UNPACK_B R0, R0 ;  /* 0x00000000ff00723e */ /* 0x000fca00020004ff */
[----:B------:R-:W-:-:S05]  /*ad70*/  HADD2.F32 R0, -RZ, R0.H0_H0 ;  /* 0x20000000ff007230 */ /* 0x000fca0000004100 */
[----:B------:R-:W-:-:S04]  /*ad80*/  FMUL R0, R0, UR21 ;  /* 0x0000001500007c20 */ /* 0x000fc80008400000 */
[----:B---3--:R-:W-:-:S05]  /*ad90*/  FFMA R0, R2, UR20, R0 ;  /* 0x0000001402007c23 */ /* 0x008fca0008000000 */
[----:B0-----:R-:W-:Y:S02]  /*ada0*/  F2FP.SATFINITE.E5M2.F32.PACK_AB_MERGE_C R3, RZ, R0, RZ ;  /* 0x00000000ff03723e */ /* 0x001fe400048060ff */
[----:B------:R-:W-:-:S03]  /*adb0*/  PRMT R0, RZ, 0x7610, R0 ;  /* 0x00007610ff007816 */ /* 0x000fc60000000000 */
[----:B------:R0:W-:Y:S01]  /*adc0*/  @!P3 STG.E.U8 desc[UR18][R24.64+0xc9], R3 ;  /* 0x0000c9031800b986 */ /* 0x0001e2000c101112 */
[----:B------:R-:W-:Y:S05]  /*add0*/  @P4 BRA `(.L_x_244) ;  /* 0x0000000000044947 */ /* 0x000fea0003800000 */
[----:B------:R3:W5:Y:S02]  /*ade0*/  LDG.E.U8 R0, desc[UR18][R30.64+0xc8] ;  /* 0x0000c8121e007981 */ /* 0x000764000c1e1100 */
.L_x_244:
[----:B------:R-:W-:Y:S05]  /*adf0*/  BSYNC B1 ;  /* 0x0000000000017941 */ /* 0x000fea0003800000 */
.L_x_243:
[----:B------:R-:W2:Y:S01]  /*ae00*/  LDL.LU R2, [R1+0x8] ;  /* 0x0000080001027983 */ /* 0x000ea20000300800 */
        /* <DEDUP_REMOVED lines=12> */
.L_x_246:
[----:B------:R-:W-:Y:S05]  /*aed0*/  BSYNC B1 ;  /* 0x0000000000017941 */ /* 0x000fea0003800000 */
.L_x_245:
        /* <DEDUP_REMOVED lines=13> */
.L_x_248:
[----:B------:R-:W-:Y:S05]  /*afb0*/  BSYNC B1 ;  /* 0x0000000000017941 */ /* 0x000fea0003800000 */
.L_x_247:
        /* <DEDUP_REMOVED lines=13> */
.L_x_250:
[----:B------:R-:W-:Y:S05]  /*b090*/  BSYNC B1 ;  /* 0x0000000000017941 */ /* 0x000fea0003800000 */
.L_x_249:
        /* <DEDUP_REMOVED lines=13> */
.L_x_252:
[----:B------:R-:W-:Y:S05]  /*b170*/  BSYNC B1 ;  /* 0x0000000000017941 */ /* 0x000fea0003800000 */
.L_x_251:
        /* <DEDUP_REMOVED lines=13> */
.L_x_254:
[----:B------:R-:W-:Y:S05]  /*b250*/  BSYNC B1 ;  /* 0x0000000000017941 */ /* 0x000fea0003800000 */
.L_x_253:
        /* <DEDUP_REMOVED lines=13> */
.L_x_256:
[----:B------:R-:W-:Y:S05]  /*b330*/  BSYNC B1 ;  /* 0x0000000000017941 */ /* 0x000fea0003800000 */
.L_x_255:
        /* <DEDUP_REMOVED lines=13> */
.L_x_258:
[----:B------:R-:W-:Y:S05]  /*b410*/  BSYNC B1 ;  /* 0x0000000000017941 */ /* 0x000fea0003800000 */
.L_x_257:
        /* <DEDUP_REMOVED lines=13> */
.L_x_260:
[----:B------:R-:W-:Y:S05]  /*b4f0*/  BSYNC B1 ;  /* 0x0000000000017941 */ /* 0x000fea0003800000 */
.L_x_259:
        /* <DEDUP_REMOVED lines=13> */
.L_x_262:
[----:B------:R-:W-:Y:S05]  /*b5d0*/  BSYNC B1 ;  /* 0x0000000000017941 */ /* 0x000fea0003800000 */
.L_x_261:
        /* <DEDUP_REMOVED lines=13> */
.L_x_264:
[----:B------:R-:W-:Y:S05]  /*b6b0*/  BSYNC B1 ;  /* 0x0000000000017941 */ /* 0x000fea0003800000 */
.L_x_263:
        /* <DEDUP_REMOVED lines=13> */
.L_x_266:
[----:B------:R-:W-:Y:S05]  /*b790*/  BSYNC B1 ;  /* 0x0000000000017941 */ /* 0x000fea0003800000 */
.L_x_265:
        /* <DEDUP_REMOVED lines=13> */
.L_x_268:
[----:B------:R-:W-:Y:S05]  /*b870*/  BSYNC B1 ;  /* 0x0000000000017941 */ /* 0x000fea0003800000 */
.L_x_267:
        /* <DEDUP_REMOVED lines=13> */
.L_x_270:
[----:B------:R-:W-:Y:S05]  /*b950*/  BSYNC B1 ;  /* 0x0000000000017941 */ /* 0x000fea0003800000 */
.L_x_269:
        /* <DEDUP_REMOVED lines=13> */
.L_x_272:
[----:B------:R-:W-:Y:S05]  /*ba30*/  BSYNC B1 ;  /* 0x0000000000017941 */ /* 0x000fea0003800000 */
.L_x_271:
        /* <DEDUP_REMOVED lines=13> */
.L_x_274:
[----:B------:R-:W-:Y:S05]  /*bb10*/  BSYNC B1 ;  /* 0x0000000000017941 */ /* 0x000fea0003800000 */
.L_x_273:
        /* <DEDUP_REMOVED lines=13> */
.L_x_276:
[----:B------:R-:W-:Y:S05]  /*bbf0*/  BSYNC B1 ;  /* 0x0000000000017941 */ /* 0x000fea0003800000 */
.L_x_275:
        /* <DEDUP_REMOVED lines=13> */
.L_x_278:
[----:B------:R-:W-:Y:S05]  /*bcd0*/  BSYNC B1 ;  /* 0x0000000000017941 */ /* 0x000fea0003800000 */
.L_x_277:
        /* <DEDUP_REMOVED lines=13> */
.L_x_280:
[----:B------:R-:W-:Y:S05]  /*bdb0*/  BSYNC B1 ;  /* 0x0000000000017941 */ /* 0x000fea0003800000 */
.L_x_279:
        /* <DEDUP_REMOVED lines=13> */
.L_x_282:
[----:B------:R-:W-:Y:S05]  /*be90*/  BSYNC B1 ;  /* 0x0000000000017941 */ /* 0x000fea0003800000 */
.L_x_281:
        /* <DEDUP_REMOVED lines=13> */
.L_x_284:
[----:B------:R-:W-:Y:S05]  /*bf70*/  BSYNC B1 ;  /* 0x0000000000017941 */ /* 0x000fea0003800000 */
.L_x_283:
        /* <DEDUP_REMOVED lines=13> */
.L_x_286:
[----:B------:R-:W-:Y:S05]  /*c050*/  BSYNC B1 ;  /* 0x0000000000017941 */ /* 0x000fea0003800000 */
.L_x_285:
        /* <DEDUP_REMOVED lines=13> */
.L_x_288:
[----:B------:R-:W-:Y:S05]  /*c130*/  BSYNC B1 ;  /* 0x0000000000017941 */ /* 0x000fea0003800000 */
.L_x_287:
        /* <DEDUP_REMOVED lines=13> */
.L_x_290:
[----:B------:R-:W-:Y:S05]  /*c210*/  BSYNC B1 ;  /* 0x0000000000017941 */ /* 0x000fea0003800000 */
.L_x_289:
        /* <DEDUP_REMOVED lines=13> */
.L_x_292:
[----:B------:R-:W-:Y:S05]  /*c2f0*/  BSYNC B1 ;  /* 0x0000000000017941 */ /* 0x000fea0003800000 */
.L_x_291:
        /* <DEDUP_REMOVED lines=13> */
.L_x_294:
[----:B------:R-:W-:Y:S05]  /*c3d0*/  BSYNC B1 ;  /* 0x0000000000017941 */ /* 0x000fea0003800000 */
.L_x_293:
[----:B------:R-:W-:Y:S05]  /*c3e0*/  @P1 BRA `(.L_x_295) ;  /* 0x00000020009c1947 */ /* 0x000fea0003800000 */
[----:B------:R-:W2:Y:S01]  /*c3f0*/  LDL.LU R2, [R1+0x6c] ;  /* 0x00006c0001027983 */ /* 0x000ea20000300800 */
[----:B-----5:R-:W-:-:S04]  /*c400*/  LOP3.LUT R0, R0, 0xff, RZ, 0xc0, !PT ;  /* 0x000000ff00007812 */ /* 0x020fc800078ec0ff */
[----:B------:R-:W-:-:S05]  /*c410*/  F2FP.F16.E5M2.UNPACK_B R0, R0 ;  /* 0x00000000ff00723e */ /* 0x000fca00020004ff */
[----:B------:R-:W-:-:S05]  /*c420*/  HADD2.F32 R0, -RZ, R0.H0_H0 ;  /* 0x20000000ff007230 */ /* 0x000fca0000004100 */
[----:B------:R-:W-:-:S04]  /*c430*/  FMUL R0, R0, UR21 ;  /* 0x0000001500007c20 */ /* 0x000fc80008400000 */
[----:B--2---:R-:W-:-:S05]  /*c440*/  FFMA R0, R2, UR20, R0 ;  /* 0x0000001402007c23 */ /* 0x004fca0008000000 */
[----:B0-----:R-:W-:-:S05]  /*c450*/  F2FP.SATFINITE.E5M2.F32.PACK_AB_MERGE_C R3, RZ, R0, RZ ;  /* 0x00000000ff03723e */ /* 0x001fca00048060ff */
[----:B------:R0:W-:Y:S01]  /*c460*/  STG.E.U8 desc[UR18][R26.64+0xf9], R3 ;  /* 0x0000f9031a007986 */ /* 0x0001e2000c101112 */
[----:B------:R-:W-:Y:S05]  /*c470*/  BRA `(.L_x_295) ;  /* 0x0000002000787947 */ /* 0x000fea0003800000 */
.L_x_38:
[----:B------:R-:W-:Y:S01]  /*c480*/  ISETP.GE.AND P1, PT, R38, 0x1, PT ;  /* 0x000000012600780c */ /* 0x000fe20003f26270 */
[----:B------:R-:W-:Y:S01]  /*c490*/  FMUL R228, R228, UR20 ;  /* 0x00000014e4e47c20 */ /* 0x000fe20008400000 */
[----:B------:R-:W-:Y:S01]  /*c4a0*/  FMUL R227, R227, UR20 ;  /* 0x00000014e3e37c20 */ /* 0x000fe20008400000 */
[----:B------:R-:W-:Y:S01]  /*c4b0*/  ISETP.GE.AND P0, PT, R38, 0x9, PT ;  /* 0x000000092600780c */ /* 0x000fe20003f06270 */
[----:B------:R-:W-:Y:S01]  /*c4c0*/  FMUL R226, R226, UR20 ;  /* 0x00000014e2e27c20 */ /* 0x000fe20008400000 */
[C---:B------:R-:W-:Y:S02]  /*c4d0*/  ISETP.LT.OR P4, PT, R35.reuse, 0x1, !P1 ;  /* 0x000000012300780c */ /* 0x040fe40004f81670 */
[----:B------:R-:W-:Y:S02]  /*c4e0*/  ISETP.LT.OR P5, PT, R35, 0x2, !P1 ;  /* 0x000000022300780c */ /* 0x000fe40004fa1670 */
[----:B------:R-:W-:Y:S02]  /*c4f0*/  F2FP.SATFINITE.E5M2.F32.PACK_AB_MERGE_C R29, RZ, R228, RZ ;  /* 0x000000e4ff1d723e */ /* 0x000fe400048060ff */
[----:B------:R-:W-:-:S02]  /*c500*/  F2FP.SATFINITE.E5M2.F32.PACK_AB_MERGE_C R227, RZ, R227, RZ ;  /* 0x000000e3ffe3723e */ /* 0x000fc400048060ff */
[----:B------:R-:W-:Y:S01]  /*c510*/  ISETP.LT.OR P3, PT, R35, 0x1, !P0 ;  /* 0x000000012300780c */ /* 0x000fe20004761670 */
[----:B------:R-:W-:-:S04]  /*c520*/  FMUL R225, R225, UR20 ;  /* 0x00000014e1e17c20 */ /* 0x000fc80008400000 */
[----:B------:R0:W-:Y:S01]  /*c530*/  @!P4 STG.E.U8 desc[UR18][R24.64], R29 ;  /* 0x0000001d1800c986 */ /* 0x0001e2000c101112 */
[----:B------:R-:W-:-:S03]  /*c540*/  ISETP.LT.OR P4, PT, R35, 0x2, !P0 ;  /* 0x000000022300780c */ /* 0x000fc60004781670 */
[----:B------:R2:W-:Y:S01]  /*c550*/  @!P5 STG.E.U8 desc[UR18][R24.64+0x1], R227 ;  /* 0x000001e31800d986 */ /* 0x0005e2000c101112 */
[C---:B------:R-:W-:Y:S01]  /*c560*/  ISETP.LT.OR P5, PT, R35.reuse, 0x9, !P1 ;  /* 0x000000092300780c */ /* 0x040fe20004fa1670 */
[----:B------:R-:W-:Y:S01]  /*c570*/  FMUL R224, R224, UR20 ;  /* 0x00000014e0e07c20 */ /* 0x000fe20008400000 */
[----:B------:R-:W-:Y:S01]  /*c580*/  ISETP.LT.OR P6, PT, R35, 0xa, !P1 ;  /* 0x0000000a2300780c */ /* 0x000fe20004fc1670 */
[----:B------:R-:W-:Y:S01]  /*c590*/  FMUL R223, R223, UR20 ;  /* 0x00000014dfdf7c20 */ /* 0x000fe20008400000 */
[----:B------:R-:W-:Y:S02]  /*c5a0*/  F2FP.SATFINITE.E5M2.F32.PACK_AB_MERGE_C R31, RZ, R226, RZ ;  /* 0x000000e2ff1f723e */ /* 0x000fe400048060ff */
[----:B------:R-:W-:Y:S02]  /*c5b0*/  F2FP.SATFINITE.E5M2.F32.PACK_AB_MERGE_C R225, RZ, R225, RZ ;  /* 0x000000e1ffe1723e */ /* 0x000fe400048060ff */
[----:B0-----:R-:W-:Y:S01]  /*c5c0*/  F2FP.SATFINITE.E5M2.F32.PACK_AB_MERGE_C R29, RZ, R224, RZ ;  /* 0x000000e0ff1d723e */ /* 0x001fe200048060ff */
[----:B------:R-:W-:Y:S01]  /*c5d0*/  @!P3 STG.E.U8 desc[UR18][R26.64], R31 ;  /* 0x0000001f1a00b986 */ /* 0x000fe2000c101112 */
[----:B------:R-:W-:-:S02]  /*c5e0*/  F2FP.SATFINITE.E5M2.F32.PACK_AB_MERGE_C R223, RZ, R223, RZ ;  /* 0x000000dfffdf723e */ /* 0x000fc400048060ff */
[C---:B------:R-:W-:Y:S01]  /*c5f0*/  ISETP.LT.OR P3, PT, R35.reuse, 0x9, !P0 ;  /* 0x000000092300780c */ /* 0x040fe20004761670 */
[----:B------:R-:W-:Y:S01]  /*c600*/  @!P4 STG.E.U8 desc[UR18][R26.64+0x1], R225 ;  /* 0x000001e11a00c986 */ /* 0x000fe2000c101112 */
[----:B------:R-:W-:-:S03]  /*c610*/  ISETP.LT.OR P4, PT, R35, 0xa, !P0 ;  /* 0x0000000a2300780c */ /* 0x000fc60004781670 */
[----:B------:R0:W-:Y:S01]  /*c620*/  @!P5 STG.E.U8 desc[UR18][R24.64+0x8], R29 ;  /* 0x0000081d1800d986 */ /* 0x0001e2000c101112 */
[----:B------:R-:W-:Y:S01]  /*c630*/  ISETP.LT.OR P5, PT, R35, 0x11, !P1 ;  /* 0x000000112300780c */ /* 0x000fe20004fa1670 */
[----:B------:R-:W-:Y:S01]  /*c640*/  FMUL R222, R222, UR20 ;  /* 0x00000014dede7c20 */ /* 0x000fe20008400000 */
[----:B------:R-:W-:Y:S01]  /*c650*/  FMUL R221, R221, UR20 ;  /* 0x00000014dddd7c20 */ /* 0x000fe20008400000 */
[----:B------:R-:W-:Y:S01]  /*c660*/  FMUL R220, R220, UR20 ;  /* 0x00000014dcdc7c20 */ /* 0x000fe20008400000 */
[----:B------:R-:W-:Y:S01]  /*c670*/  @!P6 STG.E.U8 desc[UR18][R24.64+0x9], R223 ;  /* 0x000009df1800e986 */ /* 0x000fe2000c101112 */
[----:B------:R-:W-:Y:S01]  /*c680*/  ISETP.LT.OR P6, PT, R35, 0x12, !P1 ;  /* 0x000000122300780c */ /* 0x000fe20004fc1670 */
[----:B------:R-:W-:Y:S01]  /*c690*/  FMUL R219, R219, UR20 ;  /* 0x00000014dbdb7c20 */ /* 0x000fe20008400000 */
[----:B------:R-:W-:Y:S01]  /*c6a0*/  F2FP.SATFINITE.E5M2.F32.PACK_AB_MERGE_C R33, RZ, R222, RZ ;  /* 0x000000deff21723e */ /* 0x000fe200048060ff */
[----:B--2---:R-:W2:Y:S01]  /*c6b0*/  LDL.LU R227, [R1+0x8] ;  /* 0x0000080001e37983 */ /* 0x004ea20000300800 */
[----:B------:R-:W-:-:S02]  /*c6c0*/  F2FP.SATFINITE.E5M2.F32.PACK_AB_MERGE_C R221, RZ, R221, RZ ;  /* 0x000000ddffdd723e */ /* 0x000fc400048060ff */
[----:B0-----:R-:W-:Y:S01]  /*c6d0*/  F2FP.SATFINITE.E5M2.F32.PACK_AB_MERGE_C R29, RZ, R220, RZ ;  /* 0x000000dcff1d723e */ /* 0x001fe200048060ff */
[----:B------:R-:W3:Y:S04]  /*c6e0*/  LDL.LU R226, [R1+0x4] ;  /* 0x0000040001e27983 */ /* 0x000ee80000300800 */
[----:B------:R-:W4:Y:S01]  /*c6f0*/  LDL.LU R224, [R1] ;  /* 0x0000000001e07983 */ /* 0x000f220000300800 */
[----:B------:R-:W-:-:S03]  /*c700*/  F2FP.SATFINITE.E5M2.F32.PACK_AB_MERGE_C R219, RZ, R219, RZ ;  /* 0x000000dbffdb723e */ /* 0x000fc600048060ff */
[----:B------:R-:W-:Y:S01]  /*c710*/  @!P3 STG.E.U8 desc[UR18][R26.64+0x8], R33 ;  /* 0x000008211a00b986 */ /* 0x000fe2000c101112 */
[----:B------:R-:W-:-:S03]  /*c720*/  ISETP.LT.OR P3, PT, R35, 0x11, !P0 ;  /* 0x000000112300780c */ /* 0x000fc60004761670 */
        /* <DEDUP_REMOVED lines=11> */
[----:B------:R-:W-:Y:S01]  /*c7e0*/  FMUL R214, R214, UR20 ;  /* 0x00000014d6d67c20 */ /* 0x000fe20008400000 */
[----:B------:R-:W-:Y:S01]  /*c7f0*/  F2FP.SATFINITE.E5M2.F32.PACK_AB_MERGE_C R217, RZ, R217, RZ ;  /* 0x000000d9ffd9723e */ /* 0x000fe200048060ff */
[----:B------:R-:W-:Y:S01]  /*c800*/  FMUL R213, R213, UR20 ;  /* 0x00000014d5d57c20 */ /* 0x000fe20008400000 */
[----:B0-----:R-:W-:Y:S01]  /*c810*/  F2FP.SATFINITE.E5M2.F32.PACK_AB_MERGE_C R29, RZ, R216, RZ ;  /* 0x000000d8ff1d723e */ /* 0x001fe200048060ff */
[----:B------:R-:W-:Y:S01]  /*c820*/  @!P3 STG.E.U8 desc[UR18][R26.64+0x10], R31 ;  /* 0x0000101f1a00b986 */ /* 0x000fe2000c101112 */
[----:B------:R-:W-:-:S02]  /*c830*/  F2FP.SATFINITE.E5M2.F32.PACK_AB_MERGE_C R215, RZ, R215, RZ ;  /* 0x000000d7ffd7723e */ /* 0x000fc400048060ff */
[C---:B------:R-:W-:Y:S01]  /*c840*/  ISETP.LT.OR P3, PT, R35.reuse, 0x19, !P0 ;  /* 0x000000192300780c */ /* 0x040fe20004761670 */
[----:B------:R-:W-:Y:S01]  /*c850*/  @!P4 STG.E.U8 desc[UR18][R26.64+0x11], R217 ;  /* 0x000011d91a00c986 */ /* 0x000fe2000c101112 */
[----:B------:R-:W-:-:S03]  /*c860*/  ISETP.LT.OR P4, PT, R35, 0x1a, !P0 ;  /* 0x0000001a2300780c */ /* 0x000fc60004781670 */
[----:B------:R0:W-:Y:S01]  /*c870*/  @!P5 STG.E.U8 desc[UR18][R24.64+0x18], R29 ;  /* 0x0000181d1800d986 */ /* 0x0001e2000c101112 */
[C---:B------:R-:W-:Y:S01]  /*c880*/  ISETP.LT.OR P5, PT, R35.reuse, 0x21, !P1 ;  /* 0x000000212300780c */ /* 0x040fe20004fa1670 */
[----:B------:R-:W-:Y:S02]  /*c890*/  FMUL R212, R212, UR20 ;  /* 0x00000014d4d47c20 */ /* 0x000fe40008400000 */
[----:B------:R-:W-:Y:S01]  /*c8a0*/  @!P6 STG.E.U8 desc[UR18][R24.64+0x19], R215 ;  /* 0x000019d71800e986 */ /* 0x000fe2000c101112 */
[----:B------:R-:W-:Y:S01]  /*c8b0*/  ISETP.LT.OR P6, PT, R35, 0x22, !P1 ;  /* 0x000000222300780c */ /* 0x000fe20004fc1670 */
[----:B------:R-:W-:Y:S01]  /*c8c0*/  FMUL R211, R211, UR20 ;  /* 0x00000014d3d37c20 */ /* 0x000fe20008400000 */
[----:B------:R-:W-:Y:S01]  /*c8d0*/  F2FP.SATFINITE.E5M2.F32.PACK_AB_MERGE_C R33, RZ, R214, RZ ;  /* 0x000000d6ff21723e */ /* 0x000fe200048060ff */
[----:B------:R-:W-:Y:S01]  /*c8e0*/  FMUL R210, R210, UR20 ;  /* 0x00000014d2d27c20 */ /* 0x000fe20008400000 */
[----:B------:R-:W-:Y:S01]  /*c8f0*/  F2FP.SATFINITE.E5M2.F32.PACK_AB_MERGE_C R213, RZ, R213, RZ ;  /* 0x000000d5ffd5723e */ /* 0x000fe200048060ff */
[----:B------:R-:W-:Y:S01]  /*c900*/  FMUL R209, R209, UR20 ;  /* 0x00000014d1d17c20 */ /* 0x000fe20008400000 */
        /* <DEDUP_REMOVED lines=8> */
[----:B------:R-:W-:-:S03]  /*c990*/  ISETP.LT.OR P5, PT, R35, 0x29, !P1 ;  /* 0x000000292300780c */ /* 0x000fc60004fa1670 */
        /* <DEDUP_REMOVED lines=240> */
[----:B------:R1:W-:Y:S01]  /*d8a0*/  @!P6 STG.E.U8 desc[UR18][R24.64+0x99], R23 ;  /* 0x000099171800e986 */ /* 0x0003e2000c101112 */
        /* <DEDUP_REMOVED lines=11> */
[----:B------:R0:W-:Y:S01]  /*d960*/  @!P4 STG.E.U8 desc[UR18][R26.64+0x99], R21 ;  /* 0x000099151a00c986 */ /* 0x0001e2000c101112 */
[----:B------:R-:W-:-:S03]  /*d970*/  ISETP.LT.OR P4, PT, R35, 0xa2, !P0 ;  /* 0x000000a22300780c */ /* 0x000fc60004781670 */
[----:B------:R-:W-:Y:S01]  /*d980*/  @!P5 STG.E.U8 desc[UR18][R24.64+0xa0], R29 ;  /* 0x0000a01d1800d986 */ /* 0x000fe2000c101112 */
[----:B------:R-:W-:-:S03]  /*d990*/  ISETP.LT.OR P5, PT, R35, 0xa9, !P1 ;  /* 0x000000a92300780c */ /* 0x000fc60004fa1670 */
[----:B------:R2:W-:Y:S01]  /*d9a0*/  @!P6 STG.E.U8 desc[UR18][R24.64+0xa1], R19 ;  /* 0x0000a1131800e986 */ /* 0x0005e2000c101112 */
[----:B------:R-:W-:Y:S01]  /*d9b0*/  ISETP.LT.OR P6, PT, R35, 0xaa, !P1 ;  /* 0x000000aa2300780c */ /* 0x000fe20004fc1670 */
[----:B------:R-:W-:Y:S01]  /*d9c0*/  FMUL R15, R15, UR20 ;  /* 0x000000140f0f7c20 */ /* 0x000fe20008400000 */
[----:B-1----:R-:W-:Y:S01]  /*d9d0*/  F2FP.SATFINITE.E5M2.F32.PACK_AB_MERGE_C R23, RZ, R18, RZ ;  /* 0x00000012ff17723e */ /* 0x002fe200048060ff */
[----:B------:R-:W-:Y:S01]  /*d9e0*/  FMUL R14, R14, UR20 ;  /* 0x000000140e0e7c20 */ /* 0x000fe20008400000 */
[----:B------:R-:W-:Y:S01]  /*d9f0*/  F2FP.SATFINITE.E5M2.F32.PACK_AB_MERGE_C R17, RZ, R17, RZ ;  /* 0x00000011ff11723e */ /* 0x000fe200048060ff */
[----:B------:R-:W-:Y:S01]  /*da00*/  FMUL R13, R13, UR20 ;  /* 0x000000140d0d7c20 */ /* 0x000fe20008400000 */
[----:B0-----:R-:W-:Y:S01]  /*da10*/  F2FP.SATFINITE.E5M2.F32.PACK_AB_MERGE_C R21, RZ, R16, RZ ;  /* 0x00000010ff15723e */ /* 0x001fe200048060ff */
[----:B------:R-:W-:Y:S01]  /*da20*/  @!P3 STG.E.U8 desc[UR18][R26.64+0xa0], R23 ;  /* 0x0000a0171a00b986 */ /* 0x000fe2000c101112 */
[----:B------:R-:W-:Y:S02]  /*da30*/  F2FP.SATFINITE.E5M2.F32.PACK_AB_MERGE_C R15, RZ, R15, RZ ;  /* 0x0000000fff0f723e */ /* 0x000fe400048060ff */
[C---:B------:R-:W-:Y:S01]  /*da40*/  ISETP.LT.OR P3, PT, R35.reuse, 0xa9, !P0 ;  /* 0x000000a92300780c */ /* 0x040fe20004761670 */
[----:B------:R-:W-:Y:S01]  /*da50*/  @!P4 STG.E.U8 desc[UR18][R26.64+0xa1], R17 ;  /* 0x0000a1111a00c986 */ /* 0x000fe2000c101112 */
[----:B------:R-:W-:-:S03]  /*da60*/  ISETP.LT.OR P4, PT, R35, 0xaa, !P0 ;  /* 0x000000aa2300780c */ /* 0x000fc60004781670 */
[----:B------:R-:W-:Y:S01]  /*da70*/  @!P5 STG.E.U8 desc[UR18][R24.64+0xa8], R21 ;  /* 0x0000a8151800d986 */ /* 0x000fe2000c101112 */
[C---:B------:R-:W-:Y:S01]  /*da80*/  ISETP.LT.OR P5, PT, R35.reuse, 0xb1, !P1 ;  /* 0x000000b12300780c */ /* 0x040fe20004fa1670 */
[----:B------:R-:W-:Y:S02]  /*da90*/  FMUL R12, R12, UR20 ;  /* 0x000000140c0c7c20 */ /* 0x000fe40008400000 */
[----:B------:R0:W-:Y:S01]  /*daa0*/  @!P6 STG.E.U8 desc[UR18][R24.64+0xa9], R15 ;  /* 0x0000a90f1800e986 */ /* 0x0001e2000c101112 */
[----:B------:R-:W-:Y:S01]  /*dab0*/  ISETP.LT.OR P6, PT, R35, 0xb2, !P1 ;  /* 0x000000b22300780c */ /* 0x000fe20004fc1670 */
[----:B------:R-:W-:Y:S01]  /*dac0*/  FMUL R11, R11, UR20 ;  /* 0x000000140b0b7c20 */ /* 0x000fe20008400000 */
[----:B--2---:R-:W-:Y:S01]  /*dad0*/  F2FP.SATFINITE.E5M2.F32.PACK_AB_MERGE_C R19, RZ, R14, RZ ;  /* 0x0000000eff13723e */ /* 0x004fe200048060ff */
[----:B------:R-:W2:Y:S01]  /*dae0*/  LDL.LU R223, [R1+0x18] ;  /* 0x0000180001df7983 */ /* 0x000ea20000300800 */
[----:B------:R-:W-:Y:S02]  /*daf0*/  F2FP.SATFINITE.E5M2.F32.PACK_AB_MERGE_C R13, RZ, R13, RZ ;  /* 0x0000000dff0d723e */ /* 0x000fe400048060ff */
[----:B------:R-:W-:Y:S01]  /*db00*/  F2FP.SATFINITE.E5M2.F32.PACK_AB_MERGE_C R11, RZ, R11, RZ ;  /* 0x0000000bff0b723e */ /* 0x000fe200048060ff */
[----:B------:R-:W-:Y:S01]  /*db10*/  @!P3 STG.E.U8 desc[UR18][R26.64+0xa8], R19 ;  /* 0x0000a8131a00b986 */ /* 0x000fe2000c101112 */
[----:B0-----:R-:W-:-:S03]  /*db20*/  F2FP.SATFINITE.E5M2.F32.PACK_AB_MERGE_C R15, RZ, R12, RZ ;  /* 0x0000000cff0f723e */ /* 0x001fc600048060ff */
[----:B------:R0:W-:Y:S01]  /*db30*/  @!P4 STG.E.U8 desc[UR18][R26.64+0xa9], R13 ;  /* 0x0000a90d1a00c986 */ /* 0x0001e2000c101112 */
[C---:B------:R-:W-:Y:S02]  /*db40*/  ISETP.LT.OR P3, PT, R35.reuse, 0xb1, !P0 ;  /* 0x000000b12300780c */ /* 0x040fe40004761670 */
[C---:B------:R-:W-:Y:S01]  /*db50*/  ISETP.LT.OR P4, PT, R35.reuse, 0xb2, !P0 ;  /* 0x000000b22300780c */ /* 0x040fe20004781670 */
[----:B------:R-:W-:Y:S01]  /*db60*/  @!P5 STG.E.U8 desc[UR18][R24.64+0xb0], R15 ;  /* 0x0000b00f1800d986 */ /* 0x000fe2000c101112 */
[----:B------:R-:W-:Y:S01]  /*db70*/  ISETP.LT.OR P5, PT, R35, 0xb9, !P1 ;  /* 0x000000b92300780c */ /* 0x000fe20004fa1670 */
[----:B------:R-:W-:Y:S01]  /*db80*/  FMUL R10, R10, UR20 ;  /* 0x000000140a0a7c20 */ /* 0x000fe20008400000 */
[----:B------:R-:W-:Y:S01]  /*db90*/  FMUL R9, R9, UR20 ;  /* 0x0000001409097c20 */ /* 0x000fe20008400000 */
[----:B------:R-:W2:Y:S01]  /*dba0*/  LDL.LU R222, [R1+0x14] ;  /* 0x0000140001de7983 */ /* 0x000ea20000300800 */
[----:B------:R-:W-:-:S03]  /*dbb0*/  FMUL R8, R8, UR20 ;  /* 0x0000001408087c20 */ /* 0x000fc60008400000 */
[----:B------:R-:W2:Y:S01]  /*dbc0*/  LDL.LU R220, [R1+0x10] ;  /* 0x0000100001dc7983 */ /* 0x000ea20000300800 */
[----:B------:R-:W-:-:S03]  /*dbd0*/  F2FP.SATFINITE.E5M2.F32.PACK_AB_MERGE_C R17, RZ, R10, RZ ;  /* 0x0000000aff11723e */ /* 0x000fc600048060ff */
[----:B------:R-:W2:Y:S01]  /*dbe0*/  LDL.LU R221, [R1+0xc] ;  /* 0x00000c0001dd7983 */ /* 0x000ea20000300800 */
[----:B------:R-:W-:Y:S01]  /*dbf0*/  F2FP.SATFINITE.E5M2.F32.PACK_AB_MERGE_C R9, RZ, R9, RZ ;  /* 0x00000009ff09723e */ /* 0x000fe200048060ff */
[----:B------:R-:W-:Y:S01]  /*dc00*/  FMUL R7, R7, UR20 ;  /* 0x0000001407077c20 */ /* 0x000fe20008400000 */
[----:B0-----:R-:W-:Y:S01]  /*dc10*/  F2FP.SATFINITE.E5M2.F32.PACK_AB_MERGE_C R13, RZ, R8, RZ ;  /* 0x00000008ff0d723e */ /* 0x001fe200048060ff */
[----:B------:R0:W-:Y:S01]  /*dc20*/  @!P6 STG.E.U8 desc[UR18][R24.64+0xb1], R11 ;  /* 0x0000b10b1800e986 */ /* 0x0001e2000c101112 */
[----:B------:R-:W-:Y:S01]  /*dc30*/  ISETP.LT.OR P6, PT, R35, 0xba, !P1 ;  /* 0x000000ba2300780c */ /* 0x000fe20004fc1670 */
[----:B-----5:R-:W-:Y:S01]  /*dc40*/  FMUL R2, R2, UR20 ;  /* 0x0000001402027c20 */ /* 0x020fe20008400000 */
[----:B------:R-:W-:Y:S01]  /*dc50*/  F2FP.SATFINITE.E5M2.F32.PACK_AB_MERGE_C R7, RZ, R7, RZ ;  /* 0x00000007ff07723e */ /* 0x000fe200048060ff */
[----:B------:R-:W-:Y:S01]  /*dc60*/  @!P3 STG.E.U8 desc[UR18][R26.64+0xb0], R17 ;  /* 0x0000b0111a00b986 */ /* 0x000fe2000c101112 */
[----:B------:R-:W-:Y:S01]  /*dc70*/  FMUL R3, R3, UR20 ;  /* 0x0000001403037c20 */ /* 0x000fe20008400000 */
[----:B------:R-:W-:Y:S01]  /*dc80*/  FMUL R4, R4, UR20 ;  /* 0x0000001404047c20 */ /* 0x000fe20008400000 */
[C---:B------:R-:W-:Y:S01]  /*dc90*/  ISETP.LT.OR P3, PT, R35.reuse, 0xb9, !P0 ;  /* 0x000000b92300780c */ /* 0x040fe20004761670 */
[----:B------:R1:W-:Y:S01]  /*dca0*/  @!P4 STG.E.U8 desc[UR18][R26.64+0xb1], R9 ;  /* 0x0000b1091a00c986 */ /* 0x0003e2000c101112 */
[----:B------:R-:W-:Y:S01]  /*dcb0*/  ISETP.LT.OR P4, PT, R35, 0xba, !P0 ;  /* 0x000000ba2300780c */ /* 0x000fe20004781670 */
[----:B------:R-:W-:Y:S01]  /*dcc0*/  FMUL R6, R6, UR20 ;  /* 0x0000001406067c20 */ /* 0x000fe20008400000 */
[----:B------:R-:W-:Y:S01]  /*dcd0*/  FMUL R5, R5, UR20 ;  /* 0x0000001405057c20 */ /* 0x000fe20008400000 */
[----:B------:R3:W-:Y:S01]  /*dce0*/  @!P5 STG.E.U8 desc[UR18][R24.64+0xb8], R13 ;  /* 0x0000b80d1800d986 */ /* 0x0007e2000c101112 */
[----:B------:R-:W-:Y:S01]  /*dcf0*/  ISETP.LT.OR P5, PT, R35, 0xc1, !P1 ;  /* 0x000000c12300780c */ /* 0x000fe20004fa1670 */
[----:B------:R-:W-:Y:S01]  /*dd00*/  FMUL R0, R0, UR20 ;  /* 0x0000001400007c20 */ /* 0x000fe20008400000 */
[----:B0-----:R-:W-:Y:S01]  /*dd10*/  F2FP.SATFINITE.E5M2.F32.PACK_AB_MERGE_C R11, RZ, R6, RZ ;  /* 0x00000006ff0b723e */ /* 0x001fe200048060ff */
[----:B------:R-:W2:Y:S01]  /*dd20*/  LDL.LU R225, [R1+0x1c] ;  /* 0x00001c0001e17983 */ /* 0x000ea20000300800 */
[----:B------:R-:W-:-:S03]  /*dd30*/  F2FP.SATFINITE.E5M2.F32.PACK_AB_MERGE_C R5, RZ, R5, RZ ;  /* 0x00000005ff05723e */ /* 0x000fc600048060ff */
[----:B------:R0:W-:Y:S01]  /*dd40*/  @!P6 STG.E.U8 desc[UR18][R24.64+0xb9], R7 ;  /* 0x0000b9071800e986 */ /* 0x0001e2000c101112 */
[----:B-1----:R-:W-:Y:S01]  /*dd50*/  F2FP.SATFINITE.E5M2.F32.PACK_AB_MERGE_C R9, RZ, R4, RZ ;  /* 0x00000004ff09723e */ /* 0x002fe200048060ff */
[----:B------:R-:W-:Y:S01]  /*dd60*/  FMUL R4, R227, UR20 ;  /* 0x00000014e3047c20 */ /* 0x000fe20008400000 */
[C---:B------:R-:W-:Y:S01]  /*dd70*/  ISETP.LT.OR P6, PT, R35.reuse, 0xc2, !P1 ;  /* 0x000000c22300780c */ /* 0x040fe20004fc1670 */
[----:B------:R-:W-:Y:S01]  /*dd80*/  @!P3 STG.E.U8 desc[UR18][R26.64+0xb8], R11 ;  /* 0x0000b80b1a00b986 */ /* 0x000fe2000c101112 */
[----:B---3--:R-:W-:Y:S01]  /*dd90*/  F2FP.SATFINITE.E5M2.F32.PACK_AB_MERGE_C R13, RZ, R2, RZ ;  /* 0x00000002ff0d723e */ /* 0x008fe200048060ff */
[----:B----4-:R-:W-:Y:S01]  /*dda0*/  FMUL R2, R224, UR20 ;  /* 0x00000014e0027c20 */ /* 0x010fe20008400000 */
[----:B------:R-:W-:Y:S01]  /*ddb0*/  ISETP.LT.OR P3, PT, R35, 0xc1, !P0 ;  /* 0x000000c12300780c */ /* 0x000fe20004761670 */
[----:B------:R-:W3:Y:S01]  /*ddc0*/  LDL.LU R224, [R1+0x20] ;  /* 0x0000200001e07983 */ /* 0x000ee20000300800 */
[----:B0-----:R-:W-:Y:S01]  /*ddd0*/  F2FP.SATFINITE.E5M2.F32.PACK_AB_MERGE_C R7, RZ, R3, RZ ;  /* 0x00000003ff07723e */ /* 0x001fe200048060ff */
[----:B------:R-:W-:-:S02]  /*dde0*/  FMUL R3, R226, UR20 ;  /* 0x00000014e2037c20 */ /* 0x000fc40008400000 */
[----:B------:R0:W-:Y:S01]  /*ddf0*/  @!P4 STG.E.U8 desc[UR18][R26.64+0xb9], R5 ;  /* 0x0000b9051a00c986 */ /* 0x0001e2000c101112 */
[----:B------:R-:W-:-:S03]  /*de00*/  ISETP.LT.OR P4, PT, R35, 0xc2, !P0 ;  /* 0x000000c22300780c */ /* 0x000fc60004781670 */
[----:B------:R-:W4:Y:S04]  /*de10*/  LDL.LU R226, [R1+0x24] ;  /* 0x0000240001e27983 */ /* 0x000f280000300800 */
[----:B------:R-:W4:Y:S04]  /*de20*/  LDL.LU R227, [R1+0x28] ;  /* 0x0000280001e37983 */ /* 0x000f280000300800 */
[----:B------:R-:W-:Y:S01]  /*de30*/  @!P5 STG.E.U8 desc[UR18][R24.64+0xc0], R9 ;  /* 0x0000c0091800d986 */ /* 0x000fe2000c101112 */
[C---:B------:R-:W-:Y:S02]  /*de40*/  ISETP.LT.OR P5, PT, R35.reuse, 0xc9, !P1 ;  /* 0x000000c92300780c */ /* 0x040fe40004fa1670 */
[----:B0-----:R-:W-:Y:S01]  /*de50*/  F2FP.SATFINITE.E5M2.F32.PACK_AB_MERGE_C R5, RZ, R0, RZ ;  /* 0x00000000ff05723e */ /* 0x001fe200048060ff */
[----:B------:R0:W-:Y:S01]  /*de60*/  @!P6 STG.E.U8 desc[UR18][R24.64+0xc1], R7 ;  /* 0x0000c1071800e986 */ /* 0x0001e2000c101112 */
[----:B------:R-:W-:-:S03]  /*de70*/  ISETP.LT.OR P6, PT, R35, 0xca, !P1 ;  /* 0x000000ca2300780c */ /* 0x000fc60004fc1670 */
[----:B------:R-:W-:Y:S01]  /*de80*/  @!P3 STG.E.U8 desc[UR18][R26.64+0xc0], R13 ;  /* 0x0000c00d1a00b986 */ /* 0x000fe2000c101112 */
[----:B------:R-:W-:-:S03]  /*de90*/  ISETP.LT.OR P3, PT, R35, 0xc9, !P0 ;  /* 0x000000c92300780c */ /* 0x000fc60004761670 */
[----:B------:R1:W-:Y:S01]  /*dea0*/  @!P4 STG.E.U8 desc[UR18][R26.64+0xc1], R5 ;  /* 0x0000c1051a00c986 */ /* 0x0003e2000c101112 */
[----:B0-----:R-:W-:Y:S02]  /*deb0*/  F2FP.SATFINITE.E5M2.F32.PACK_AB_MERGE_C R7, RZ, R2, RZ ;  /* 0x00000002ff07723e */ /* 0x001fe400048060ff */
[----:B------:R-:W-:-:S03]  /*dec0*/  ISETP.LT.OR P4, PT, R35, 0xca, !P0 ;  /* 0x000000ca2300780c */ /* 0x000fc60004781670 */
[----:B------:R0:W-:Y:S01]  /*ded0*/  @!P5 STG.E.U8 desc[UR18][R24.64+0xc8], R7 ;  /* 0x0000c8071800d986 */ /* 0x0001e2000c101112 */
[----:B------:R-:W-:Y:S02]  /*dee0*/  ISETP.LT.OR P5, PT, R35, 0xd1, !P1 ;  /* 0x000000d12300780c */ /* 0x000fe40004fa1670 */
[----:B------:R-:W-:Y:S02]  /*def0*/  F2FP.SATFINITE.E5M2.F32.PACK_AB_MERGE_C R9, RZ, R3, RZ ;  /* 0x00000003ff09723e */ /* 0x000fe400048060ff */
[----:B------:R-:W-:-:S03]  /*df00*/  F2FP.SATFINITE.E5M2.F32.PACK_AB_MERGE_C R11, RZ, R4, RZ ;  /* 0x00000004ff0b723e */ /* 0x000fc600048060ff */
[----:B------:R0:W-:Y:S04]  /*df10*/  @!P6 STG.E.U8 desc[UR18][R24.64+0xc9], R9 ;  /* 0x0000c9091800e986 */ /* 0x0001e8000c101112 */
[----:B------:R-:W-:Y:S01]  /*df20*/  @!P3 STG.E.U8 desc[UR18][R26.64+0xc8], R11 ;  /* 0x0000c80b1a00b986 */ /* 0x000fe2000c101112 */
[----:B--2---:R-:W-:Y:S01]  /*df30*/  FMUL R2, R220, UR20 ;  /* 0x00000014dc027c20 */ /* 0x004fe20008400000 */
[----:B------:R-:W-:Y:S02]  /*df40*/  FMUL R0, R221, UR20 ;  /* 0x00000014dd007c20 */ /* 0x000fe40008400000 */
[----:B------:R-:W2:Y:S03]  /*df50*/  LDL.LU R221, [R1+0x2c] ;  /* 0x00002c0001dd7983 */ /* 0x000ea60000300800 */
[----:B-1----:R-:W-:Y:S01]  /*df60*/  F2FP.SATFINITE.E5M2.F32.PACK_AB_MERGE_C R5, RZ, R0, RZ ;  /* 0x00000000ff05723e */ /* 0x002fe200048060ff */
[----:B------:R-:W2:Y:S01]  /*df70*/  LDL.LU R220, [R1+0x30] ;  /* 0x0000300001dc7983 */ /* 0x000ea20000300800 */
[----:B------:R-:W-:Y:S01]  /*df80*/  FMUL R0, R223, UR20 ;  /* 0x00000014df007c20 */ /* 0x000fe20008400000 */
[----:B------:R-:W-:Y:S01]  /*df90*/  FMUL R3, R222, UR20 ;  /* 0x00000014de037c20 */ /* 0x000fe20008400000 */
[----:B0-----:R-:W-:Y:S01]  /*dfa0*/  F2FP.SATFINITE.E5M2.F32.PACK_AB_MERGE_C R7, RZ, R2, RZ ;  /* 0x00000002ff07723e */ /* 0x001fe200048060ff */
[----:B------:R-:W2:Y:S02]  /*dfb0*/  LDL.LU R222, [R1+0x34] ;  /* 0x0000340001de7983 */ /* 0x000ea40000300800 */
[----:B------:R-:W-:-:S02]  /*dfc0*/  F2FP.SATFINITE.E5M2.F32.PACK_AB_MERGE_C R13, RZ, R0, RZ ;  /* 0x00000000ff0d723e */ /* 0x000fc400048060ff */
[----:B------:R-:W2:Y:S01]  /*dfd0*/  LDL.LU R223, [R1+0x38] ;  /* 0x0000380001df7983 */ /* 0x000ea20000300800 */
[----:B------:R-:W-:Y:S01]  /*dfe0*/  F2FP.SATFINITE.E5M2.F32.PACK_AB_MERGE_C R9, RZ, R3, RZ ;  /* 0x00000003ff09723e */ /* 0x000fe200048060ff */
[----:B------:R-:W-:Y:S02]  /*dff0*/  FMUL R2, R225, UR20 ;  /* 0x00000014e1027c20 */ /* 0x000fe40008400000 */
[----:B------:R-:W2:Y:S04]  /*e000*/  LDL.LU R225, [R1+0x3c] ;  /* 0x00003c0001e17983 */ /* 0x000ea80000300800 */
[----:B------:R-:W-:Y:S01]  /*e010*/  @!P4 STG.E.U8 desc[UR18][R26.64+0xc9], R5 ;  /* 0x0000c9051a00c986 */ /* 0x000fe2000c101112 */
[----:B---3--:R-:W-:-:S03]  /*e020*/  FMUL R0, R224, UR20 ;  /* 0x00000014e0007c20 */ /* 0x008fc60008400000 */
[----:B------:R0:W-:Y:S04]  /*e030*/  @!P5 STG.E.U8 desc[UR18][R24.64+0xd0], R7 ;  /* 0x0000d0071800d986 */ /* 0x0001e8000c101112 */
[----:B------:R-:W3:Y:S01]  /*e040*/  LDL.LU R224, [R1+0x40] ;  /* 0x0000400001e07983 */ /* 0x000ee20000300800 */
[----:B----4-:R-:W-:-:S03]  /*e050*/  FMUL R3, R226, UR20 ;  /* 0x00000014e2037c20 */ /* 0x010fc60008400000 */
[----:B------:R-:W4:Y:S01]  /*e060*/  LDL.LU R226, [R1+0x44] ;  /* 0x0000440001e27983 */ /* 0x000f220000300800 */
[----:B0-----:R-:W-:Y:S01]  /*e070*/  F2FP.SATFINITE.E5M2.F32.PACK_AB_MERGE_C R7, RZ, R0, RZ ;  /* 0x00000000ff07723e */ /* 0x001fe200048060ff */
[----:B------:R-:W-:Y:S02]  /*e080*/  FMUL R0, R227, UR20 ;  /* 0x00000014e3007c20 */ /* 0x000fe40008400000 */
[----:B------:R-:W4:Y:S01]  /*e090*/  LDL.LU R227, [R1+0x48] ;  /* 0x0000480001e37983 */ /* 0x000f220000300800 */
[C---:B------:R-:W-:Y:S02]  /*e0a0*/  ISETP.LT.OR P6, PT, R35.reuse, 0xd2, !P1 ;  /* 0x000000d22300780c */ /* 0x040fe40004fc1670 */
[C---:B------:R-:W-:Y:S01]  /*e0b0*/  ISETP.LT.OR P4, PT, R35.reuse, 0xd2, !P0 ;  /* 0x000000d22300780c */ /* 0x040fe20004781670 */
[----:B------:R-:W4:Y:S01]  /*e0c0*/  LDL.LU R219, [R1+0x4c] ;  /* 0x00004c0001db7983 */ /* 0x000f220000300800 */
[----:B------:R-:W-:Y:S02]  /*e0d0*/  F2FP.SATFINITE.E5M2.F32.PACK_AB_MERGE_C R5, RZ, R2, RZ ;  /* 0x00000002ff05723e */ /* 0x000fe400048060ff */
[----:B------:R-:W-:-:S02]  /*e0e0*/  ISETP.LT.OR P3, PT, R35, 0xd1, !P0 ;  /* 0x000000d12300780c */ /* 0x000fc40004761670 */
[----:B------:R-:W-:Y:S02]  /*e0f0*/  ISETP.LT.OR P5, PT, R35, 0xd9, !P1 ;  /* 0x000000d92300780c */ /* 0x000fe40004fa1670 */
[----:B------:R-:W-:-:S03]  /*e100*/  F2FP.SATFINITE.E5M2.F32.PACK_AB_MERGE_C R11, RZ, R0, RZ ;  /* 0x00000000ff0b723e */ /* 0x000fc600048060ff */
[----:B------:R0:W-:Y:S01]  /*e110*/  @!P6 STG.E.U8 desc[UR18][R24.64+0xd1], R9 ;  /* 0x0000d1091800e986 */ /* 0x0001e2000c101112 */
[----:B------:R-:W-:-:S03]  /*e120*/  ISETP.LT.OR P6, PT, R35, 0xda, !P1 ;  /* 0x000000da2300780c */ /* 0x000fc60004fc1670 */
[----:B------:R1:W-:Y:S01]  /*e130*/  @!P4 STG.E.U8 desc[UR18][R26.64+0xd1], R5 ;  /* 0x0000d1051a00c986 */ /* 0x0003e2000c101112 */
[----:B------:R-:W-:-:S03]  /*e140*/  ISETP.LT.OR P4, PT, R35, 0xda, !P0 ;  /* 0x000000da2300780c */ /* 0x000fc60004781670 */
[----:B------:R-:W-:Y:S01]  /*e150*/  @!P3 STG.E.U8 desc[UR18][R26.64+0xd0], R13 ;  /* 0x0000d00d1a00b986 */ /* 0x000fe2000c101112 */
[----:B0-----:R-:W-:-:S03]  /*e160*/  F2FP.SATFINITE.E5M2.F32.PACK_AB_MERGE_C R9, RZ, R3, RZ ;  /* 0x00000003ff09723e */ /* 0x001fc600048060ff */
[----:B------:R0:W-:Y:S04]  /*e170*/  @!P5 STG.E.U8 desc[UR18][R24.64+0xd8], R7 ;  /* 0x0000d8071800d986 */ /* 0x0001e8000c101112 */
[----:B------:R0:W-:Y:S01]  /*e180*/  @!P6 STG.E.U8 desc[UR18][R24.64+0xd9], R9 ;  /* 0x0000d9091800e986 */ /* 0x0001e2000c101112 */
[----:B--2---:R-:W-:-:S03]  /*e190*/  FMUL R0, R221, UR20 ;  /* 0x00000014dd007c20 */ /* 0x004fc60008400000 */
[----:B------:R-:W2:Y:S01]  /*e1a0*/  LDL.LU R221, [R1+0x50] ;  /* 0x0000500001dd7983 */ /* 0x000ea20000300800 */
[----:B------:R-:W-:-:S03]  /*e1b0*/  FMUL R2, R220, UR20 ;  /* 0x00000014dc027c20 */ /* 0x000fc60008400000 */
[----:B------:R-:W2:Y:S01]  /*e1c0*/  LDL.LU R220, [R1+0x54] ;  /* 0x0000540001dc7983 */ /* 0x000ea20000300800 */
[----:B-1----:R-:W-:Y:S01]  /*e1d0*/  F2FP.SATFINITE.E5M2.F32.PACK_AB_MERGE_C R5, RZ, R0, RZ ;  /* 0x00000000ff05723e */ /* 0x002fe200048060ff */
[----:B------:R-:W-:Y:S02]  /*e1e0*/  FMUL R3, R222, UR20 ;  /* 0x00000014de037c20 */ /* 0x000fe40008400000 */
[----:B------:R-:W2:Y:S01]  /*e1f0*/  LDL.LU R222, [R1+0x58] ;  /* 0x0000580001de7983 */ /* 0x000ea20000300800 */
[----:B0-----:R-:W-:Y:S01]  /*e200*/  F2FP.SATFINITE.E5M2.F32.PACK_AB_MERGE_C R7, RZ, R2, RZ ;  /* 0x00000002ff07723e */ /* 0x001fe200048060ff */
[----:B------:R-:W-:Y:S01]  /*e210*/  FMUL R4, R223, UR20 ;  /* 0x00000014df047c20 */ /* 0x000fe20008400000 */
[----:B------:R-:W-:Y:S01]  /*e220*/  F2FP.SATFINITE.E5M2.F32.PACK_AB_MERGE_C R9, RZ, R3, RZ ;  /* 0x00000003ff09723e */ /* 0x000fe200048060ff */
[----:B------:R-:W2:Y:S01]  /*e230*/  LDL.LU R223, [R1+0x5c] ;  /* 0x00005c0001df7983 */ /* 0x000ea20000300800 */
[----:B------:R-:W-:-:S03]  /*e240*/  FMUL R0, R225, UR20 ;  /* 0x00000014e1007c20 */ /* 0x000fc60008400000 */
[----:B------:R0:W-:Y:S04]  /*e250*/  @!P4 STG.E.U8 desc[UR18][R26.64+0xd9], R5 ;  /* 0x0000d9051a00c986 */ /* 0x0001e8000c101112 */
[----:B------:R-:W2:Y:S01]  /*e260*/  LDL.LU R225, [R1+0x60] ;  /* 0x0000600001e17983 */ /* 0x000ea20000300800 */
[----:B0-----:R-:W-:Y:S01]  /*e270*/  F2FP.SATFINITE.E5M2.F32.PACK_AB_MERGE_C R5, RZ, R0, RZ ;  /* 0x00000000ff05723e */ /* 0x001fe200048060ff */
[----:B---3--:R-:W-:Y:S02]  /*e280*/  FMUL R2, R224, UR20 ;  /* 0x00000014e0027c20 */ /* 0x008fe40008400000 */
[----:B------:R-:W3:Y:S01]  /*e290*/  LDL.LU R224, [R1+0x64] ;  /* 0x0000640001e07983 */ /* 0x000ee20000300800 */
[----:B----4-:R-:W-:-:S03]  /*e2a0*/  FMUL R3, R226, UR20 ;  /* 0x00000014e2037c20 */ /* 0x010fc60008400000 */
[----:B------:R-:W4:Y:S01]  /*e2b0*/  LDL.LU R226, [R1+0x68] ;  /* 0x0000680001e27983 */ /* 0x000f220000300800 */
[----:B------:R-:W-:-:S03]  /*e2c0*/  FMUL R0, R227, UR20 ;  /* 0x00000014e3007c20 */ /* 0x000fc60008400000 */
[----:B------:R-:W4:Y:S01]  /*e2d0*/  LDL.LU R227, [R1+0x6c] ;  /* 0x00006c0001e37983 */ /* 0x000f220000300800 */
[C---:B------:R-:W-:Y:S02]  /*e2e0*/  ISETP.LT.OR P3, PT, R35.reuse, 0xd9, !P0 ;  /* 0x000000d92300780c */ /* 0x040fe40004761670 */
[C---:B------:R-:W-:Y:S02]  /*e2f0*/  ISETP.LT.OR P5, PT, R35.reuse, 0xe1, !P1 ;  /* 0x000000e12300780c */ /* 0x040fe40004fa1670 */
[C---:B------:R-:W-:Y:S02]  /*e300*/  ISETP.LT.OR P6, PT, R35.reuse, 0xe2, !P1 ;  /* 0x000000e22300780c */ /* 0x040fe40004fc1670 */
[----:B------:R-:W-:-:S07]  /*e310*/  ISETP.LT.OR P4, PT, R35, 0xe2, !P0 ;  /* 0x000000e22300780c */ /* 0x000fce0004781670 */
[----:B------:R-:W-:Y:S01]  /*e320*/  @!P3 STG.E.U8 desc[UR18][R26.64+0xd8], R11 ;  /* 0x0000d80b1a00b986 */ /* 0x000fe2000c101112 */
[----:B------:R-:W-:-:S03]  /*e330*/  ISETP.LT.OR P3, PT, R35, 0xe1, !P0 ;  /* 0x000000e12300780c */ /* 0x000fc60004761670 */
[----:B------:R0:W-:Y:S01]  /*e340*/  @!P5 STG.E.U8 desc[UR18][R24.64+0xe0], R7 ;  /* 0x0000e0071800d986 */ /* 0x0001e2000c101112 */
[----:B------:R-:W-:-:S03]  /*e350*/  ISETP.LT.OR P5, PT, R35, 0xe9, !P1 ;  /* 0x000000e92300780c */ /* 0x000fc60004fa1670 */
[----:B------:R1:W-:Y:S01]  /*e360*/  @!P6 STG.E.U8 desc[UR18][R24.64+0xe1], R9 ;  /* 0x0000e1091800e986 */ /* 0x0003e2000c101112 */
[----:B------:R-:W-:Y:S02]  /*e370*/  ISETP.LT.OR P6, PT, R35, 0xea, !P1 ;  /* 0x000000ea2300780c */ /* 0x000fe40004fc1670 */
[----:B------:R-:W-:Y:S01]  /*e380*/  F2FP.SATFINITE.E5M2.F32.PACK_AB_MERGE_C R13, RZ, R4, RZ ;  /* 0x00000004ff0d723e */ /* 0x000fe200048060ff */
[----:B------:R1:W-:Y:S01]  /*e390*/  @!P4 STG.E.U8 desc[UR18][R26.64+0xe1], R5 ;  /* 0x0000e1051a00c986 */ /* 0x0003e2000c101112 */
[----:B0-----:R-:W-:-:S03]  /*e3a0*/  F2FP.SATFINITE.E5M2.F32.PACK_AB_MERGE_C R7, RZ, R2, RZ ;  /* 0x00000002ff07723e */ /* 0x001fc600048060ff */
[----:B------:R-:W-:Y:S01]  /*e3b0*/  @!P3 STG.E.U8 desc[UR18][R26.64+0xe0], R13 ;  /* 0x0000e00d1a00b986 */ /* 0x000fe2000c101112 */
[----:B-1----:R-:W-:-:S03]  /*e3c0*/  F2FP.SATFINITE.E5M2.F32.PACK_AB_MERGE_C R9, RZ, R3, RZ ;  /* 0x00000003ff09723e */ /* 0x002fc600048060ff */
[----:B------:R0:W-:Y:S01]  /*e3d0*/  @!P5 STG.E.U8 desc[UR18][R24.64+0xe8], R7 ;  /* 0x0000e8071800d986 */ /* 0x0001e2000c101112 */
[C---:B------:R-:W-:Y:S02]  /*e3e0*/  ISETP.LT.OR P3, PT, R35.reuse, 0xe9, !P0 ;  /* 0x000000e92300780c */ /* 0x040fe40004761670 */
[C---:B------:R-:W-:Y:S01]  /*e3f0*/  ISETP.LT.OR P4, PT, R35.reuse, 0xea, !P0 ;  /* 0x000000ea2300780c */ /* 0x040fe20004781670 */
[----:B------:R1:W-:Y:S01]  /*e400*/  @!P6 STG.E.U8 desc[UR18][R24.64+0xe9], R9 ;  /* 0x0000e9091800e986 */ /* 0x0003e2000c101112 */
[----:B------:R-:W-:Y:S01]  /*e410*/  ISETP.LT.OR P5, PT, R35, 0xf1, !P1 ;  /* 0x000000f12300780c */ /* 0x000fe20004fa1670 */
[----:B------:R-:W-:Y:S01]  /*e420*/  FMUL R2, R219, UR20 ;  /* 0x00000014db027c20 */ /* 0x000fe20008400000 */
[----:B------:R-:W-:Y:S02]  /*e430*/  ISETP.LT.OR P6, PT, R35, 0xf2, !P1 ;  /* 0x000000f22300780c */ /* 0x000fe40004fc1670 */
[----:B------:R-:W-:Y:S02]  /*e440*/  F2FP.SATFINITE.E5M2.F32.PACK_AB_MERGE_C R11, RZ, R0, RZ ;  /* 0x00000000ff0b723e */ /* 0x000fe400048060ff */
[----:B------:R-:W-:-:S03]  /*e450*/  F2FP.SATFINITE.E5M2.F32.PACK_AB_MERGE_C R5, RZ, R2, RZ ;  /* 0x00000002ff05723e */ /* 0x000fc600048060ff */
[----:B------:R-:W-:Y:S01]  /*e460*/  @!P3 STG.E.U8 desc[UR18][R26.64+0xe8], R11 ;  /* 0x0000e80b1a00b986 */ /* 0x000fe2000c101112 */
[----:B------:R-:W-:-:S03]  /*e470*/  ISETP.LT.OR P3, PT, R35, 0xf1, !P0 ;  /* 0x000000f12300780c */ /* 0x000fc60004761670 */
[----:B------:R-:W-:Y:S01]  /*e480*/  @!P4 STG.E.U8 desc[UR18][R26.64+0xe9], R5 ;  /* 0x0000e9051a00c986 */ /* 0x000fe2000c101112 */
[C---:B------:R-:W-:Y:S02]  /*e490*/  ISETP.LT.OR P4, PT, R35.reuse, 0xf9, !P1 ;  /* 0x000000f92300780c */ /* 0x040fe40004f81670 */
[----:B------:R-:W-:Y:S01]  /*e4a0*/  ISETP.LT.OR P1, PT, R35, 0xfa, !P1 ;  /* 0x000000fa2300780c */ /* 0x000fe20004f21670 */
[----:B--2---:R-:W-:Y:S01]  /*e4b0*/  FMUL R0, R221, UR20 ;  /* 0x00000014dd007c20 */ /* 0x004fe20008400000 */
[----:B------:R-:W-:-:S04]  /*e4c0*/  FMUL R3, R220, UR20 ;  /* 0x00000014dc037c20 */ /* 0x000fc80008400000 */
[----:B0-----:R-:W-:Y:S02]  /*e4d0*/  F2FP.SATFINITE.E5M2.F32.PACK_AB_MERGE_C R7, RZ, R0, RZ ;  /* 0x00000000ff07723e */ /* 0x001fe400048060ff */
[----:B-1----:R-:W-:Y:S01]  /*e4e0*/  F2FP.SATFINITE.E5M2.F32.PACK_AB_MERGE_C R9, RZ, R3, RZ ;  /* 0x00000003ff09723e */ /* 0x002fe200048060ff */
[----:B------:R-:W-:Y:S02]  /*e4f0*/  FMUL R0, R222, UR20 ;  /* 0x00000014de007c20 */ /* 0x000fe40008400000 */
[----:B------:R0:W-:Y:S01]  /*e500*/  @!P5 STG.E.U8 desc[UR18][R24.64+0xf0], R7 ;  /* 0x0000f0071800d986 */ /* 0x0001e2000c101112 */
[----:B------:R-:W-:-:S03]  /*e510*/  ISETP.LT.OR P5, PT, R35, 0xf2, !P0 ;  /* 0x000000f22300780c */ /* 0x000fc600047a1670 */
[----:B------:R1:W-:Y:S01]  /*e520*/  @!P6 STG.E.U8 desc[UR18][R24.64+0xf1], R9 ;  /* 0x0000f1091800e986 */ /* 0x0003e2000c101112 */
[----:B------:R-:W-:Y:S02]  /*e530*/  ISETP.LT.OR P6, PT, R35, 0xf9, !P0 ;  /* 0x000000f92300780c */ /* 0x000fe400047c1670 */
[----:B------:R-:W-:Y:S01]  /*e540*/  F2FP.SATFINITE.E5M2.F32.PACK_AB_MERGE_C R13, RZ, R0, RZ ;  /* 0x00000000ff0d723e */ /* 0x000fe200048060ff */
[----:B------:R-:W-:Y:S01]  /*e550*/  FMUL R0, R223, UR20 ;  /* 0x00000014df007c20 */ /* 0x000fe20008400000 */
[----:B------:R-:W-:Y:S01]  /*e560*/  ISETP.LT.OR P0, PT, R35, 0xfa, !P0 ;  /* 0x000000fa2300780c */ /* 0x000fe20004701670 */
[----:B------:R-:W-:-:S03]  /*e570*/  FMUL R2, R225, UR20 ;  /* 0x00000014e1027c20 */ /* 0x000fc60008400000 */
[----:B0-----:R-:W-:Y:S02]  /*e580*/  F2FP.SATFINITE.E5M2.F32.PACK_AB_MERGE_C R7, RZ, R0, RZ ;  /* 0x00000000ff07723e */ /* 0x001fe400048060ff */
[----:B-1----:R-:W-:Y:S01]  /*e590*/  F2FP.SATFINITE.E5M2.F32.PACK_AB_MERGE_C R9, RZ, R2, RZ ;  /* 0x00000002ff09723e */ /* 0x002fe200048060ff */
[----:B---3--:R-:W-:Y:S01]  /*e5a0*/  FMUL R3, R224, UR20 ;  /* 0x00000014e0037c20 */ /* 0x008fe20008400000 */
[----:B----4-:R-:W-:Y:S01]  /*e5b0*/  FMUL R4, R226, UR20 ;  /* 0x00000014e2047c20 */ /* 0x010fe20008400000 */
[----:B------:R-:W-:-:S03]  /*e5c0*/  FMUL R5, R227, UR20 ;  /* 0x00000014e3057c20 */ /* 0x000fc60008400000 */
[----:B------:R-:W-:Y:S02]  /*e5d0*/  F2FP.SATFINITE.E5M2.F32.PACK_AB_MERGE_C R3, RZ, R3, RZ ;  /* 0x00000003ff03723e */ /* 0x000fe400048060ff */
[----:B------:R-:W-:Y:S02]  /*e5e0*/  F2FP.SATFINITE.E5M2.F32.PACK_AB_MERGE_C R11, RZ, R4, RZ ;  /* 0x00000004ff0b723e */ /* 0x000fe400048060ff */
[----:B------:R-:W-:Y:S01]  /*e5f0*/  F2FP.SATFINITE.E5M2.F32.PACK_AB_MERGE_C R5, RZ, R5, RZ ;  /* 0x00000005ff05723e */ /* 0x000fe200048060ff */
[----:B------:R0:W-:Y:S04]  /*e600*/  @!P3 STG.E.U8 desc[UR18][R26.64+0xf0], R13 ;  /* 0x0000f00d1a00b986 */ /* 0x0001e8000c101112 */
[----:B------:R0:W-:Y:S04]  /*e610*/  @!P5 STG.E.U8 desc[UR18][R26.64+0xf1], R7 ;  /* 0x0000f1071a00d986 */ /* 0x0001e8000c101112 */
[----:B------:R0:W-:Y:S04]  /*e620*/  @!P4 STG.E.U8 desc[UR18][R24.64+0xf8], R9 ;  /* 0x0000f8091800c986 */ /* 0x0001e8000c101112 */
[----:B------:R0:W-:Y:S04]  /*e630*/  @!P1 STG.E.U8 desc[UR18][R24.64+0xf9], R3 ;  /* 0x0000f90318009986 */ /* 0x0001e8000c101112 */
[----:B------:R0:W-:Y:S04]  /*e640*/  @!P6 STG.E.U8 desc[UR18][R26.64+0xf8], R11 ;  /* 0x0000f80b1a00e986 */ /* 0x0001e8000c101112 */
[----:B------:R0:W-:Y:S02]  /*e650*/  @!P0 STG.E.U8 desc[UR18][R26.64+0xf9], R5 ;  /* 0x0000f9051a008986 */ /* 0x0001e4000c101112 */
.L_x_295:
[----:B------:R-:W-:Y:S05]  /*e660*/  BSYNC B0 ;  /* 0x0000000000007941 */ /* 0x000fea0003800000 */
.L_x_37:
[----:B0----5:R-:W2:Y:S04]  /*e670*/  LDL.LU R3, [R1+0x78] ;  /* 0x0000780001037983 */ /* 0x021ea80000300800 */
[----:B------:R-:W2:Y:S01]  /*e680*/  LDL.LU R2, [R1+0x7c] ;  /* 0x00007c0001027983 */ /* 0x000ea20000300800 */
[----:B------:R-:W-:Y:S01]  /*e690*/  ULDC UR6, c[0x0][0xc] ;  /* 0x0000030000067ab9 */ /* 0x000fe20000000800 */
[----:B------:R-:W-:Y:S01]  /*e6a0*/  ULDC UR7, c[0x0][0x10] ;  /* 0x0000040000077ab9 */ /* 0x000fe20000000800 */
[----:B------:R-:W2:Y:S01]  /*e6b0*/  LDC R5, c[0x0][0x14] ;  /* 0x00000500ff057b82 */ /* 0x000ea20000000800 */
[----:B------:R-:W-:Y:S01]  /*e6c0*/  UIMAD.WIDE.U32 UR6, UR6, UR7, URZ ;  /* 0x00000007060672a5 */ /* 0x000fe2000f8e003f */
[----:B------:R-:W-:Y:S01]  /*e6d0*/  PRMT R0, RZ, 0x7610, R0 ;  /* 0x00007610ff007816 */ /* 0x000fe20000000000 */
[----:B------:R-:W-:-:S04]  /*e6e0*/  UMOV UR22, 0xffffffff ;  /* 0xffffffff00167882 */ /* 0x000fc80000000000 */
[----:B--2---:R-:W-:-:S04]  /*e6f0*/  IMAD.WIDE.U32 R2, R5, UR6, R2 ;  /* 0x0000000605027c25 */ /* 0x004fc8000f8e0002 */
[----:B------:R-:W-:Y:S01]  /*e700*/  IMAD R5, R5, UR7, RZ ;  /* 0x0000000705057c24 */ /* 0x000fe2000f8e02ff */
[----:B------:R-:W-:Y:S01]  /*e710*/  ULDC.64 UR6, c[0x0][0x650] ;  /* 0x0001940000067ab9 */ /* 0x000fe20000000a00 */
[----:B------:R-:W-:Y:S01]  /*e720*/  IMAD.MOV.U32 R19, RZ, RZ, R2 ;  /* 0x000000ffff137224 */ /* 0x000fe200078e0002 */
[----:B------:R-:W-:Y:S01]  /*e730*/  ISETP.GE.U32.AND P0, PT, R2, UR6, PT ;  /* 0x0000000602007c0c */ /* 0x000fe2000bf06070 */
[----:B------:R-:W-:Y:S02]  /*e740*/  IMAD.IADD R22, R3, 0x1, R5 ;  /* 0x0000000103167824 */ /* 0x000fe400078e0205 */
[----:B------:R-:W-:-:S03]  /*e750*/  IMAD.MOV.U32 R2, RZ, RZ, -0x1 ;  /* 0xffffffffff027424 */ /* 0x000fc600078e00ff */
[----:B------:R0:W-:Y:S01]  /*e760*/  STL [R1+0x78], R22 ;  /* 0x0000781601007387 */ /* 0x0001e20000100800 */
[----:B------:R-:W-:-:S03]  /*e770*/  ISETP.GE.U32.AND.EX P0, PT, R22, UR7, PT, P0 ;  /* 0x0000000716007c0c */ /* 0x000fc6000bf06100 */
[----:B------:R0:W-:Y:S04]  /*e780*/  STL [R1+0x7c], R19 ;  /* 0x00007c1301007387 */ /* 0x0001e80000100800 */
[----:B------:R0:W-:Y:S06]  /*e790*/  STL [R1+0x80], R2 ;  /* 0x0000800201007387 */ /* 0x0001ec0000100800 */
[----:B------:R-:W-:Y:S05]  /*e7a0*/  @P0 BRA `(.L_x_296) ;  /* 0x00000004006c0947 */ /* 0x000fea0003800000 */
[----:B------:R-:W2:Y:S01]  /*e7b0*/  S2R R14, SR_CTAID.X ;  /* 0x00000000000e7919 */ /* 0x000ea20000002500 */
[----:B------:R-:W5:Y:S01]  /*e7c0*/  LDC.64 R8, c[0x0][0x628] ;  /* 0x00018a00ff087b82 */ /* 0x000f620000000a00 */
[----:B------:R-:W-:Y:S01]  /*e7d0*/  ULDC UR6, c[0x0][0x150] ;  /* 0x0000540000067ab9 */ /* 0x000fe20000000800 */
[----:B------:R-:W-:Y:S01]  /*e7e0*/  IMAD.MOV.U32 R6, RZ, RZ, R19 ;  /* 0x000000ffff067224 */ /* 0x000fe200078e0013 */
[----:B------:R-:W0:Y:S01]  /*e7f0*/  S2R R16, SR_CTAID.Y ;  /* 0x0000000000107919 */ /* 0x000e220000002600 */
[----:B------:R-:W-:-:S04]  /*e800*/  IMAD.MOV.U32 R7, RZ, RZ, R22 ;  /* 0x000000ffff077224 */ /* 0x000fc800078e0016 */
[----:B------:R-:W0:Y:S08]  /*e810*/  LDC R17, c[0x0][0x144] ;  /* 0x00005100ff117b82 */ /* 0x000e300000000800 */
[----:B------:R-:W0:Y:S08]  /*e820*/  LDC R10, c[0x0][0x630] ;  /* 0x00018c00ff0a7b82 */ /* 0x000e300000000800 */
[----:B------:R-:W0:Y:S01]  /*e830*/  LDC.64 R12, c[0x0][0x620] ;  /* 0x00018800ff0c7b82 */ /* 0x000e220000000a00 */
[----:B-----5:R-:W-:-:S04]  /*e840*/  ISETP.NE.U32.AND P0, PT, R8, RZ, PT ;  /* 0x000000ff0800720c */ /* 0x020fc80003f05070 */
[----:B------:R-:W-:Y:S02]  /*e850*/  ISETP.NE.AND.EX P0, PT, R9, RZ, PT, P0 ;  /* 0x000000ff0900720c */ /* 0x000fe40003f05300 */
[----:B--2---:R-:W-:-:S05]  /*e860*/  I2FP.F32.U32 R0, R14 ;  /* 0x0000000e00007245 */ /* 0x004fca0000201000 */
[----:B------:R-:W-:-:S04]  /*e870*/  FMUL R0, R0, UR6 ;  /* 0x0000000600007c20 */ /* 0x000fc80008400000 */
[----:B------:R2:W0:Y:S02]  /*e880*/  F2I.U32.TRUNC.NTZ R15, R0 ;  /* 0x00000000000f7305 */ /* 0x000424000020f000 */
[----:B------:R-:W-:Y:S05]  /*e890*/  @!P0 BRA `(.L_x_297) ;  /* 0x0000000000288947 */ /* 0x000fea0003800000 */
[----:B--2---:R-:W2:Y:S02]  /*e8a0*/  LDC R0, c[0x0][0x634] ;  /* 0x00018d00ff007b82 */ /* 0x004ea40000000800 */
[----:B--2---:R-:W-:-:S05]  /*e8b0*/  IADD3 R7, P0, R19, R0, RZ ;  /* 0x0000000013077210 */ /* 0x004fca0007f1e0ff */
[----:B------:R-:W-:-:S04]  /*e8c0*/  IMAD.X R11, RZ, RZ, R22, P0 ;  /* 0x000000ffff0b7224 */ /* 0x000fc800000e0616 */
[----:B0-----:R-:W-:-:S04]  /*e8d0*/  IMAD.WIDE.U32 R2, R11, R8, RZ ;  /* 0x000000080b027225 */ /* 0x001fc800078e00ff */
[----:B------:R-:W-:-:S04]  /*e8e0*/  IMAD.WIDE.U32 R4, P0, R7, R9, R2 ;  /* 0x0000000907047225 */ /* 0x000fc80007800002 */
[----:B------:R-:W-:-:S04]  /*e8f0*/  IMAD.WIDE.U32 R2, R7, R8, RZ ;  /* 0x0000000807027225 */ /* 0x000fc800078e00ff */
[----:B------:R-:W-:Y:S01]  /*e900*/  IMAD.X R7, RZ, RZ, RZ, P0 ;  /* 0x000000ffff077224 */ /* 0x000fe200000e06ff */
[----:B------:R-:W-:Y:S01]  /*e910*/  IADD3 RZ, P0, R3, R4, RZ ;  /* 0x0000000403ff7210 */ /* 0x000fe20007f1e0ff */
[----:B------:R-:W-:-:S04]  /*e920*/  IMAD.MOV.U32 R6, RZ, RZ, R5 ;  /* 0x000000ffff067224 */ /* 0x000fc800078e0005 */
[----:B------:R-:W-:-:S08]  /*e930*/  IMAD.WIDE.U32.X R6, R11, R9, R6, P0 ;  /* 0x000000090b067225 */ /* 0x000fd000000e0406 */
.L_x_297:
[-CC-:B0-----:R-:W-:Y:S01]  /*e940*/  SHF.R.U64 R24, R6, R10.reuse, R7.reuse ;  /* 0x0000000a06187219 */ /* 0x181fe20000001207 */
[----:B------:R-:W0:Y:S01]  /*e950*/  LDC.64 R20, c[0x0][0x640] ;  /* 0x00019000ff147b82 */ /* 0x000e220000000a00 */
[----:B--2---:R-:W-:Y:S01]  /*e960*/  SHF.R.U32.HI R0, RZ, R10, R7 ;  /* 0x0000000aff007219 */ /* 0x004fe20000011607 */
[----:B------:R-:W-:Y:S01]  /*e970*/  IMAD.MOV.U32 R2, RZ, RZ, R19 ;  /* 0x000000ffff027224 */ /* 0x000fe200078e0013 */
[----:B------:R-:W-:Y:S01]  /*e980*/  IADD3 R5, P0, RZ, -R24, RZ ;  /* 0x80000018ff057210 */ /* 0x000fe20007f1e0ff */
[----:B------:R-:W-:Y:S01]  /*e990*/  IMAD.MOV R15, RZ, RZ, -R15 ;  /* 0x000000ffff0f7224 */ /* 0x000fe200078e0a0f */
[----:B------:R-:W-:Y:S01]  /*e9a0*/  ULDC UR6, c[0x0][0x154] ;  /* 0x0000550000067ab9 */ /* 0x000fe20000000800 */
[----:B------:R-:W-:Y:S02]  /*e9b0*/  IMAD.MOV.U32 R7, RZ, RZ, 0x1 ;  /* 0x00000001ff077424 */ /* 0x000fe400078e00ff */
[----:B------:R-:W2:Y:S01]  /*e9c0*/  LDC R4, c[0x0][0x618] ;  /* 0x00018600ff047b82 */ /* 0x000ea20000000800 */
[----:B------:R-:W-:-:S02]  /*e9d0*/  IMAD.X R3, RZ, RZ, ~R0, P0 ;  /* 0x000000ffff037224 */ /* 0x000fc400000e0e00 */
[----:B------:R-:W-:Y:S02]  /*e9e0*/  IMAD R15, R17, R15, R14 ;  /* 0x0000000f110f7224 */ /* 0x000fe400078e020e */
[-C--:B------:R-:W-:Y:S02]  /*e9f0*/  IMAD R0, R3, R12.reuse, RZ ;  /* 0x0000000c03007224 */ /* 0x080fe400078e02ff */
[----:B------:R-:W-:Y:S01]  /*ea00*/  IMAD.MOV.U32 R3, RZ, RZ, R22 ;  /* 0x000000ffff037224 */ /* 0x000fe200078e0016 */
[----:B------:R-:W5:Y:S01]  /*ea10*/  LDC R6, c[0x0][0x608] ;  /* 0x00018200ff067b82 */ /* 0x000f620000000800 */
[----:B------:R-:W-:-:S04]  /*ea20*/  IMAD.WIDE.U32 R2, R5, R12, R2 ;  /* 0x0000000c05027225 */ /* 0x000fc800078e0002 */
[----:B------:R-:W-:-:S03]  /*ea30*/  IMAD R5, R5, R13, R0 ;  /* 0x0000000d05057224 */ /* 0x000fc600078e0200 */
[----:B------:R-:W1:Y:S01]  /*ea40*/  LDC R18, c[0x0][0x658] ;  /* 0x00019600ff127b82 */ /* 0x000e620000000800 */
[----:B------:R-:W-:Y:S01]  /*ea50*/  I2FP.F32.U32 R0, R16 ;  /* 0x0000001000007245 */ /* 0x000fe20000201000 */
[----:B------:R-:W-:Y:S01]  /*ea60*/  IMAD.IADD R3, R3, 0x1, R5 ;  /* 0x0000000103037824 */ /* 0x000fe200078e0205 */
[----:B0-----:R-:W-:Y:S01]  /*ea70*/  ISETP.NE.U32.AND P0, PT, R20, RZ, PT ;  /* 0x000000ff1400720c */ /* 0x001fe20003f05070 */
[----:B------:R-:W-:Y:S02]  /*ea80*/  IMAD.MOV.U32 R5, RZ, RZ, -0x1 ;  /* 0xffffffffff057424 */ /* 0x000fe400078e00ff */
[----:B------:R-:W-:Y:S02]  /*ea90*/  FMUL R0, R0, UR6 ;  /* 0x0000000600007c20 */ /* 0x000fe40008400000 */
[----:B------:R-:W0:Y:S01]  /*eaa0*/  LDC R13, c[0x0][0x148] ;  /* 0x00005200ff0d7b82 */ /* 0x000e220000000800 */
[----:B--2---:R-:W-:Y:S01]  /*eab0*/  SHF.R.U64 R10, R2, R4, R3 ;  /* 0x00000004020a7219 */ /* 0x004fe20000001203 */
[----:B------:R2:W0:Y:S01]  /*eac0*/  F2I.U32.TRUNC.NTZ R12, R0 ;  /* 0x00000000000c7305 */ /* 0x000422000020f000 */
[----:B------:R-:W-:-:S02]  /*ead0*/  ISETP.NE.AND.EX P0, PT, R21, RZ, PT, P0 ;  /* 0x000000ff1500720c */ /* 0x000fc40003f05300 */
[----:B------:R-:W-:-:S03]  /*eae0*/  SHF.R.U32.HI R3, RZ, R4, R3 ;  /* 0x00000004ff037219 */ /* 0x000fc60000011603 */
[----:B------:R-:W0:Y:S01]  /*eaf0*/  LDC R14, c[0x0][0x600] ;  /* 0x00018000ff0e7b82 */ /* 0x000e220000000800 */
[-CC-:B-----5:R-:W-:Y:S02]  /*eb00*/  SHF.R.U64 R8, R10, R6.reuse, R3.reuse ;  /* 0x000000060a087219 */ /* 0x1a0fe40000001203 */
[----:B------:R-:W-:-:S05]  /*eb10*/  SHF.R.U32.HI R3, RZ, R6, R3 ;  /* 0x00000006ff037219 */ /* 0x000fca0000011603 */
[----:B------:R-:W0:Y:S01]  /*eb20*/  LDC R19, c[0x0][0x648] ;  /* 0x00019200ff137b82 */ /* 0x000e220000000800 */
[-CC-:B-1----:R-:W-:Y:S02]  /*eb30*/  SHF.R.U64 R11, R8, R18.reuse, R3.reuse ;  /* 0x00000012080b7219 */ /* 0x182fe40000001203 */
[-C--:B------:R-:W-:Y:S02]  /*eb40*/  SHF.L.U32 R5, R5, R18.reuse, RZ ;  /* 0x0000001205057219 */ /* 0x080fe400000006ff */
[-C--:B------:R-:W-:Y:S01]  /*eb50*/  SHF.R.U32.HI R3, RZ, R18.reuse, R3 ;  /* 0x00000012ff037219 */ /* 0x080fe20000011603 */
[----:B------:R-:W-:Y:S01]  /*eb60*/  IMAD.MOV.U32 R2, RZ, RZ, R11 ;  /* 0x000000ffff027224 */ /* 0x000fe200078e000b */
[----:B------:R-:W-:Y:S01]  /*eb70*/  SHF.L.U32 R34, R7, R18, RZ ;  /* 0x0000001207227219 */ /* 0x000fe200000006ff */
[----:B------:R-:W1:Y:S01]  /*eb80*/  LDC R22, c[0x0][0x638] ;  /* 0x00018e00ff167b82 */ /* 0x000e620000000800 */
[----:B------:R-:W-:-:S07]  /*eb90*/  LOP3.LUT R17, RZ, R5, RZ, 0x33, !PT ;  /* 0x00000005ff117212 */ /* 0x000fce00078e33ff */
[----:B------:R-:W0:Y:S01]  /*eba0*/  LDC R23, c[0x0][0x610] ;  /* 0x00018400ff177b82 */ /* 0x000e220000000800 */
[----:B--2---:R-:W-:Y:S05]  /*ebb0*/  @!P0 BRA `(.L_x_298) ;  /* 0x0000000000288947 */ /* 0x004fea0003800000 */
[----:B------:R-:W2:Y:S02]  /*ebc0*/  LDC R0, c[0x0][0x64c] ;  /* 0x00019300ff007b82 */ /* 0x000ea40000000800 */
[----:B--2---:R-:W-:-:S05]  /*ebd0*/  IADD3 R7, P0, R11, R0, RZ ;  /* 0x000000000b077210 */ /* 0x004fca0007f1e0ff */
        /* <DEDUP_REMOVED lines=8> */
.L_x_298:
[----:B0-----:R-:W-:Y:S01]  /*ec60*/  SHF.R.U64 R0, R2, R19, R3 ;  /* 0x0000001302007219 */ /* 0x001fe20000001203 */
[----:B------:R-:W-:Y:S01]  /*ec70*/  VIADD R3, R14, 0xffffffff ;  /* 0xffffffff0e037836 */ /* 0x000fe20000000000 */
[----:B------:R-:W-:Y:S01]  /*ec80*/  LOP3.LUT R5, R8, R17, RZ, 0xc0, !PT ;  /* 0x0000001108057212 */ /* 0x000fe200078ec0ff */
[----:B------:R-:W-:Y:S01]  /*ec90*/  IMAD.MOV R12, RZ, RZ, -R12 ;  /* 0x000000ffff0c7224 */ /* 0x000fe200078e0a0c */
[----:B------:R-:W-:Y:S01]  /*eca0*/  R2UR UR22, R24 ;  /* 0x00000000181672ca */ /* 0x000fe200000e0000 */
[----:B------:R-:W-:Y:S01]  /*ecb0*/  IMAD.MOV R2, RZ, RZ, -R0 ;  /* 0x000000ffff027224 */ /* 0x000fe200078e0a00 */
[----:B------:R-:W-:Y:S01]  /*ecc0*/  LOP3.LUT R3, R10, R3, RZ, 0xc0, !PT ;  /* 0x000000030a037212 */ /* 0x000fe200078ec0ff */
[----:B------:R-:W-:Y:S02]  /*ecd0*/  IMAD R34, R34, R0, R5 ;  /* 0x0000000022227224 */ /* 0x000fe400078e0205 */
[----:B------:R-:W-:Y:S02]  /*ece0*/  @P2 IMAD R15, R13, R12, R16 ;  /* 0x0000000c0d0f2224 */ /* 0x000fe400078e0210 */
[----:B-1----:R-:W-:-:S02]  /*ecf0*/  IMAD R0, R2, R22, R11 ;  /* 0x0000001602007224 */ /* 0x002fc400078e020b */
[----:B------:R-:W-:Y:S02]  /*ed00*/  IMAD R34, R34, R23, R15 ;  /* 0x0000001722227224 */ /* 0x000fe400078e020f */
[----:B------:R-:W-:Y:S02]  /*ed10*/  IMAD R3, R0, R14, R3 ;  /* 0x0000000e00037224 */ /* 0x000fe400078e0203 */
[----:B------:R-:W-:-:S03]  /*ed20*/  IMAD.MOV.U32 R0, RZ, RZ, 0x1 ;  /* 0x00000001ff007424 */ /* 0x000fc600078e00ff */
[----:B------:R-:W-:Y:S02]  /*ed30*/  SEL R2, R3, R34, !P2 ;  /* 0x0000002203027207 */ /* 0x000fe40005000000 */
[----:B------:R-:W-:-:S03]  /*ed40*/  SEL R34, R34, R3, !P2 ;  /* 0x0000000322227207 */ /* 0x000fc60005000000 */
[----:B------:R2:W-:Y:S04]  /*ed50*/  STL [R1+0x80], R2 ;  /* 0x0000800201007387 */ /* 0x0005e80000100800 */
.L_x_296:
[----:B------:R0:W-:Y:S01]  /*ed60*/  STL [R1+0x84], R34 ;  /* 0x0000842201007387 */ /* 0x0001e20000100800 */
[----:B------:R-:W-:-:S13]  /*ed70*/  LOP3.LUT P0, RZ, R0, 0xff, RZ, 0xc0, !PT ;  /* 0x000000ff00ff7812 */ /* 0x000fda000780c0ff */
[----:B0-----:R-:W-:Y:S05]  /*ed80*/  @P0 BRA `(.L_x_299) ;  /* 0xffffff2400600947 */ /* 0x001fea000383ffff */
[----:B------:R-:W-:Y:S05]  /*ed90*/  EXIT ;  /* 0x000000000000794d */ /* 0x000fea0003800000 */
.L_x_7:
[----:B------:R-:W2:Y:S01]  /*eda0*/  LDL R22, [R1+0x7c] ;  /* 0x00007c0001167983 */ /* 0x000ea20000100800 */
[----:B------:R-:W-:-:S03]  /*edb0*/  ULDC.64 UR4, c[0x0][0x650] ;  /* 0x0001940000047ab9 */ /* 0x000fc60000000a00 */
[----:B0-----:R-:W3:Y:S01]  /*edc0*/  LDL R23, [R1+0x78] ;  /* 0x0000780001177983 */ /* 0x001ee20000100800 */
[----:B------:R-:W-:Y:S01]  /*edd0*/  PRMT R4, RZ, 0x7610, R4 ;  /* 0x00007610ff047816 */ /* 0x000fe20000000004 */
[----:B------:R-:W-:Y:S02]  /*ede0*/  IMAD.MOV.U32 R5, RZ, RZ, -0x1 ;  /* 0xffffffffff057424 */ /* 0x000fe400078e00ff */
[----:B------:R-:W-:Y:S02]  /*edf0*/  IMAD.MOV.U32 R7, RZ, RZ, -0x1 ;  /* 0xffffffffff077424 */ /* 0x000fe400078e00ff */
[----:B------:R-:W-:Y:S01]  /*ee00*/  IMAD.MOV.U32 R6, RZ, RZ, -0x1 ;  /* 0xffffffffff067424 */ /* 0x000fe200078e00ff */
[----:B--2---:R-:W-:-:S04]  /*ee10*/  ISETP.GE.U32.AND P0, PT, R22, UR4, PT ;  /* 0x0000000416007c0c */ /* 0x004fc8000bf06070 */
[----:B---3--:R-:W-:-:S13]  /*ee20*/  ISETP.GE.U32.AND.EX P0, PT, R23, UR5, PT, P0 ;  /* 0x0000000517007c0c */ /* 0x008fda000bf06100 */
[----:B------:R-:W-:Y:S05]  /*ee30*/  @P0 BRA `(.L_x_300) ;  /* 0x00000004002c0947 */ /* 0x000fea0003800000 */
[----:B------:R-:W0:Y:S01]  /*ee40*/  LDC.64 R14, c[0x0][0x628] ;  /* 0x00018a00ff0e7b82 */ /* 0x000e220000000a00 */
[----:B------:R-:W-:Y:S02]  /*ee50*/  IMAD.MOV.U32 R8, RZ, RZ, R22 ;  /* 0x000000ffff087224 */ /* 0x000fe400078e0016 */
[----:B------:R-:W-:-:S05]  /*ee60*/  IMAD.MOV.U32 R9, RZ, RZ, R23 ;  /* 0x000000ffff097224 */ /* 0x000fca00078e0017 */
[----:B------:R-:W1:Y:S08]  /*ee70*/  LDC R10, c[0x0][0x630] ;  /* 0x00018c00ff0a7b82 */ /* 0x000e700000000800 */
[----:B------:R-:W2:Y:S01]  /*ee80*/  LDC.64 R16, c[0x0][0x620] ;  /* 0x00018800ff107b82 */ /* 0x000ea20000000a00 */
[----:B0-----:R-:W-:-:S04]  /*ee90*/  ISETP.NE.U32.AND P0, PT, R14, RZ, PT ;  /* 0x000000ff0e00720c */ /* 0x001fc80003f05070 */
[----:B------:R-:W-:-:S13]  /*eea0*/  ISETP.NE.AND.EX P0, PT, R15, RZ, PT, P0 ;  /* 0x000000ff0f00720c */ /* 0x000fda0003f05300 */
[----:B-12---:R-:W-:Y:S05]  /*eeb0*/  @!P0 BRA `(.L_x_301) ;  /* 0x0000000000288947 */ /* 0x006fea0003800000 */
[----:B------:R-:W0:Y:S02]  /*eec0*/  LDC R4, c[0x0][0x634] ;  /* 0x00018d00ff047b82 */ /* 0x000e240000000800 */
[----:B0-----:R-:W-:-:S05]  /*eed0*/  IADD3 R9, P0, R22, R4, RZ ;  /* 0x0000000416097210 */ /* 0x001fca0007f1e0ff */
        /* <DEDUP_REMOVED lines=8> */
.L_x_301:
[----:B------:R-:W0:Y:S01]  /*ef60*/  LDC.64 R20, c[0x0][0x640] ;  /* 0x00019000ff147b82 */ /* 0x000e220000000a00 */
[-CC-:B------:R-:W-:Y:S02]  /*ef70*/  SHF.R.U64 R14, R8, R10.reuse, R9.reuse ;  /* 0x0000000a080e7219 */ /* 0x180fe40000001209 */
[----:B------:R-:W-:Y:S02]  /*ef80*/  SHF.R.U32.HI R4, RZ, R10, R9 ;  /* 0x0000000aff047219 */ /* 0x000fe40000011609 */
[----:B------:R-:W-:-:S03]  /*ef90*/  IADD3 R7, P0, RZ, -R14, RZ ;  /* 0x8000000eff077210 */ /* 0x000fc60007f1e0ff */
[----:B------:R-:W1:Y:S02]  /*efa0*/  LDC R8, c[0x0][0x618] ;  /* 0x00018600ff087b82 */ /* 0x000e640000000800 */
[----:B------:R-:W-:Y:S02]  /*efb0*/  IMAD.X R5, RZ, RZ, ~R4, P0 ;  /* 0x000000ffff057224 */ /* 0x000fe400000e0e04 */
[----:B------:R-:W-:Y:S02]  /*efc0*/  IMAD.MOV.U32 R4, RZ, RZ, R22 ;  /* 0x000000ffff047224 */ /* 0x000fe400078e0016 */
[-C--:B------:R-:W-:Y:S02]  /*efd0*/  IMAD R6, R5, R16.reuse, RZ ;  /* 0x0000001005067224 */ /* 0x080fe400078e02ff */
[----:B------:R-:W2:Y:S01]  /*efe0*/  LDC R18, c[0x0][0x608] ;  /* 0x00018200ff127b82 */ /* 0x000ea20000000800 */
[----:B------:R-:W-:Y:S02]  /*eff0*/  IMAD.MOV.U32 R5, RZ, RZ, R23 ;  /* 0x000000ffff057224 */ /* 0x000fe400078e0017 */
[----:B------:R-:W-:-:S05]  /*f000*/  IMAD.WIDE.U32 R4, R7, R16, R4 ;  /* 0x0000001007047225 */ /* 0x000fca00078e0004 */
[----:B------:R-:W3:Y:S01]  /*f010*/  LDC R19, c[0x0][0x658] ;  /* 0x00019600ff137b82 */ /* 0x000ee20000000800 */
[----:B------:R-:W-:Y:S01]  /*f020*/  IMAD R7, R7, R17, R6 ;  /* 0x0000001107077224 */ /* 0x000fe200078e0206 */
[----:B0-----:R-:W-:Y:S01]  /*f030*/  ISETP.NE.U32.AND P0, PT, R20, RZ, PT ;  /* 0x000000ff1400720c */ /* 0x001fe20003f05070 */
[----:B------:R-:W-:Y:S02]  /*f040*/  IMAD.MOV.U32 R6, RZ, RZ, -0x1 ;  /* 0xffffffffff067424 */ /* 0x000fe400078e00ff */
[----:B------:R-:W-:Y:S01]  /*f050*/  IMAD.IADD R5, R5, 0x1, R7 ;  /* 0x0000000105057824 */ /* 0x000fe200078e0207 */
[----:B------:R-:W-:Y:S02]  /*f060*/  ISETP.NE.AND.EX P0, PT, R21, RZ, PT, P0 ;  /* 0x000000ff1500720c */ /* 0x000fe40003f05300 */
[----:B------:R-:W0:Y:S02]  /*f070*/  LDC R17, c[0x0][0x600] ;  /* 0x00018000ff117b82 */ /* 0x000e240000000800 */
[----:B-1----:R-:W-:-:S02]  /*f080*/  SHF.R.U64 R10, R4, R8, R5 ;  /* 0x00000008040a7219 */ /* 0x002fc40000001205 */
[----:B------:R-:W-:-:S04]  /*f090*/  SHF.R.U32.HI R5, RZ, R8, R5 ;  /* 0x00000008ff057219 */ /* 0x000fc80000011605 */
[----:B------:R-:W1:Y:S01]  /*f0a0*/  LDC R22, c[0x0][0x648] ;  /* 0x00019200ff167b82 */ /* 0x000e620000000800 */
[-CC-:B--2---:R-:W-:Y:S02]  /*f0b0*/  SHF.R.U64 R15, R10, R18.reuse, R5.reuse ;  /* 0x000000120a0f7219 */ /* 0x184fe40000001205 */
[----:B------:R-:W-:Y:S01]  /*f0c0*/  SHF.R.U32.HI R4, RZ, R18, R5 ;  /* 0x00000012ff047219 */ /* 0x000fe20000011605 */
[----:B------:R-:W-:-:S04]  /*f0d0*/  IMAD.MOV.U32 R18, RZ, RZ, 0x1 ;  /* 0x00000001ff127424 */ /* 0x000fc800078e00ff */
[----:B------:R-:W2:Y:S01]  /*f0e0*/  LDC R23, c[0x0][0x638] ;  /* 0x00018e00ff177b82 */ /* 0x000ea20000000800 */
[-CC-:B---3--:R-:W-:Y:S02]  /*f0f0*/  SHF.R.U64 R16, R15, R19.reuse, R4.reuse ;  /* 0x000000130f107219 */ /* 0x188fe40000001204 */
[-C--:B------:R-:W-:Y:S02]  /*f100*/  SHF.L.U32 R6, R6, R19.reuse, RZ ;  /* 0x0000001306067219 */ /* 0x080fe400000006ff */
[----:B------:R-:W-:Y:S01]  /*f110*/  SHF.R.U32.HI R5, RZ, R19, R4 ;  /* 0x00000013ff057219 */ /* 0x000fe20000011604 */
[----:B------:R-:W-:Y:S01]  /*f120*/  IMAD.MOV.U32 R4, RZ, RZ, R16 ;  /* 0x000000ffff047224 */ /* 0x000fe200078e0010 */
[----:B------:R-:W-:Y:S01]  /*f130*/  LOP3.LUT R24, RZ, R6, RZ, 0x33, !PT ;  /* 0x00000006ff187212 */ /* 0x000fe200078e33ff */
[----:B------:R-:W3:Y:S01]  /*f140*/  LDC R25, c[0x0][0x610] ;  /* 0x00018400ff197b82 */ /* 0x000ee20000000800 */
[----:B------:R-:W-:Y:S05]  /*f150*/  @!P0 BRA `(.L_x_302) ;  /* 0x0000000000288947 */ /* 0x000fea0003800000 */
        /* <DEDUP_REMOVED lines=10> */
.L_x_302:
[----:B-1----:R-:W-:Y:S01]  /*f200*/  SHF.R.U64 R4, R4, R22, R5 ;  /* 0x0000001604047219 */ /* 0x002fe20000001205 */
[----:B0-----:R-:W-:Y:S01]  /*f210*/  VIADD R7, R17, 0xffffffff ;  /* 0xffffffff11077836 */ /* 0x001fe20000000000 */
[----:B------:R-:W-:Y:S01]  /*f220*/  SHF.L.U32 R18, R18, R19, RZ ;  /* 0x0000001312127219 */ /* 0x000fe200000006ff */
[----:B------:R-:W-:Y:S01]  /*f230*/  @P2 IMAD R0, R11, R12, R2 ;  /* 0x0000000c0b002224 */ /* 0x000fe200078e0202 */
[----:B------:R-:W-:Y:S01]  /*f240*/  LOP3.LUT R3, R15, R24, RZ, 0xc0, !PT ;  /* 0x000000180f037212 */ /* 0x000fe200078ec0ff */
[----:B------:R-:W-:Y:S01]  /*f250*/  IMAD.MOV R5, RZ, RZ, -R4 ;  /* 0x000000ffff057224 */ /* 0x000fe200078e0a04 */
[----:B------:R-:W-:Y:S01]  /*f260*/  LOP3.LUT R7, R10, R7, RZ, 0xc0, !PT ;  /* 0x000000070a077212 */ /* 0x000fe200078ec0ff */
[----:B------:R-:W-:Y:S02]  /*f270*/  IMAD.MOV.U32 R6, RZ, RZ, R14 ;  /* 0x000000ffff067224 */ /* 0x000fe400078e000e */
[----:B------:R-:W-:Y:S02]  /*f280*/  IMAD R3, R18, R4, R3 ;  /* 0x0000000412037224 */ /* 0x000fe400078e0203 */
[----:B--2---:R-:W-:-:S02]  /*f290*/  IMAD R2, R5, R23, R16 ;  /* 0x0000001705027224 */ /* 0x004fc400078e0210 */
[----:B---3--:R-:W-:Y:S02]  /*f2a0*/  IMAD R0, R3, R25, R0 ;  /* 0x0000001903007224 */ /* 0x008fe400078e0200 */
[----:B------:R-:W-:Y:S02]  /*f2b0*/  IMAD R5, R2, R17, R7 ;  /* 0x0000001102057224 */ /* 0x000fe400078e0207 */
[----:B------:R-:W-:-:S03]  /*f2c0*/  IMAD.MOV.U32 R4, RZ, RZ, 0x1 ;  /* 0x00000001ff047424 */ /* 0x000fc600078e00ff */
[----:B------:R-:W-:Y:S02]  /*f2d0*/  SEL R7, R5, R0, !P2 ;  /* 0x0000000005077207 */ /* 0x000fe40005000000 */
[----:B------:R-:W-:-:S07]  /*f2e0*/  SEL R5, R0, R5, !P2 ;  /* 0x0000000500057207 */ /* 0x000fce0005000000 */
.L_x_300:
[----:B------:R-:W-:-:S08]  /*f2f0*/  NOP ;  /* 0x0000000000007918 */ /* 0x000fd00000000000 */
[----:B------:R-:W0:-:S00]  /*f300*/  USETMAXREG.DEALLOC.CTAPOOL 0x28 ;  /* 0x00000028000079c8 */ /* 0x000e0000080e0500 */
[----:B------:R-:W-:-:S13]  /*f310*/  ISETP.NE.AND P0, PT, RZ, UR8, PT ;  /* 0x00000008ff007c0c */ /* 0x000fda000bf05270 */
[----:B------:R-:W-:Y:S05]  /*f320*/  @P0 EXIT ;  /* 0x000000000000094d */ /* 0x000fea0003800000 */
[----:B0-----:R-:W-:Y:S01]  /*f330*/  LOP3.LUT P0, RZ, R4, 0xff, RZ, 0xc0, !PT ;  /* 0x000000ff04ff7812 */ /* 0x001fe2000780c0ff */
[----:B------:R-:W-:Y:S02]  /*f340*/  IMAD.MOV.U32 R0, RZ, RZ, 0x1 ;  /* 0x00000001ff007424 */ /* 0x000fe400078e00ff */
[----:B------:R-:W-:-:S10]  /*f350*/  IMAD.MOV.U32 R8, RZ, RZ, RZ ;  /* 0x000000ffff087224 */ /* 0x000fd400078e00ff */
[----:B------:R-:W-:Y:S05]  /*f360*/  @!P0 BRA `(.L_x_303) ;  /* 0x0000000c009c8947 */ /* 0x000fea0003800000 */
[----:B------:R-:W0:Y:S01]  /*f370*/  S2UR UR8, SR_CgaCtaId ;  /* 0x00000000000879c3 */ /* 0x000e220000008800 */
[----:B------:R-:W-:Y:S01]  /*f380*/  ULDC UR4, c[0x0][0x28c] ;  /* 0x0000a30000047ab9 */ /* 0x000fe20000000800 */
[----:B------:R-:W-:Y:S01]  /*f390*/  ULDC UR5, c[0x0][0x600] ;  /* 0x0001800000057ab9 */ /* 0x000fe20000000800 */
[----:B------:R-:W-:Y:S01]  /*f3a0*/  UIADD3 UR14, UR4, 0x7f, URZ ;  /* 0x0000007f040e7890 */ /* 0x000fe2000fffe03f */
[----:B------:R-:W-:Y:S01]  /*f3b0*/  BSSY B0, `(.L_x_303) ;  /* 0x00000e2000007945 */ /* 0x000fe20003800000 */
[----:B------:R-:W-:Y:S01]  /*f3c0*/  ULDC UR11, c[0x0][0x658] ;  /* 0x00019600000b7ab9 */ /* 0x000fe20000000800 */
[----:B------:R-:W-:Y:S01]  /*f3d0*/  UMOV UR12, 0xffffffff ;  /* 0xffffffff000c7882 */ /* 0x000fe20000000000 */
[----:B------:R-:W-:Y:S01]  /*f3e0*/  UMOV UR16, 0x1 ;  /* 0x0000000100107882 */ /* 0x000fe20000000000 */
[----:B------:R-:W-:Y:S01]  /*f3f0*/  USHF.R.S32.HI UR15, URZ, 0x1f, UR14 ;  /* 0x0000001f3f0f7899 */ /* 0x000fe2000801140e */
[----:B------:R-:W-:Y:S01]  /*f400*/  IMAD.MOV.U32 R9, RZ, RZ, 0x1 ;  /* 0x00000001ff097424 */ /* 0x000fe200078e00ff */
[----:B------:R-:W-:Y:S01]  /*f410*/  ULDC UR9, c[0x0][0xc] ;  /* 0x0000030000097ab9 */ /* 0x000fe20000000800 */
[----:B------:R-:W-:Y:S01]  /*f420*/  UIADD3 UR4, UR5, -0x1, URZ ;  /* 0xffffffff05047890 */ /* 0x000fe2000fffe03f */
[----:B------:R-:W-:Y:S01]  /*f430*/  IMAD.MOV.U32 R0, RZ, RZ, 0x1 ;  /* 0x00000001ff007424 */ /* 0x000fe200078e00ff */
[----:B------:R-:W-:Y:S01]  /*f440*/  USHF.L.U32 UR18, UR12, UR11, URZ ;  /* 0x0000000b0c127299 */ /* 0x000fe2000800063f */
[----:B------:R-:W-:Y:S01]  /*f450*/  IMAD.MOV.U32 R8, RZ, RZ, RZ ;  /* 0x000000ffff087224 */ /* 0x000fe200078e00ff */
[----:B------:R-:W-:Y:S01]  /*f460*/  USHF.L.U32 UR5, UR16, UR11, URZ ;  /* 0x0000000b10057299 */ /* 0x000fe2000800063f */
[----:B------:R-:W-:Y:S01]  /*f470*/  ULDC UR12, c[0x0][0x10] ;  /* 0x00000400000c7ab9 */ /* 0x000fe20000000800 */
[----:B------:R-:W-:Y:S01]  /*f480*/  ULEA.HI UR15, UR15, UR14, URZ, 0x7 ;  /* 0x0000000e0f0f7291 */ /* 0x000fe2000f8f383f */
[----:B------:R-:W-:Y:S01]  /*f490*/  UMOV UR22, 0x5 ;  /* 0x0000000500167882 */ /* 0x000fe20000000000 */
[----:B------:R-:W-:-:S02]  /*f4a0*/  ULOP3.LUT UR29, UR13, 0x2, URZ, 0xfc, !UPT ;  /* 0x000000020d1d7892 */ /* 0x000fc4000f8efc3f */
[----:B------:R-:W-:Y:S02]  /*f4b0*/  USHF.R.S32.HI UR19, URZ, 0x7, UR15 ;  /* 0x000000073f137899 */ /* 0x000fe4000801140f */
[----:B0-----:R-:W-:Y:S02]  /*f4c0*/  ULOP3.LUT UR10, UR8, 0x1, URZ, 0xc0, !UPT ;  /* 0x00000001080a7892 */ /* 0x001fe4000f8ec03f */
[----:B------:R-:W-:Y:S02]  /*f4d0*/  USHF.R.U32.HI UR30, URZ, 0x1, UR8 ;  /* 0x000000013f1e7899 */ /* 0x000fe40008011608 */
[----:B------:R-:W-:Y:S02]  /*f4e0*/  USHF.L.U32 UR6, UR8, 0x7, URZ ;  /* 0x0000000708067899 */ /* 0x000fe4000800063f */
[----:B------:R-:W-:Y:S02]  /*f4f0*/  USHF.L.U32 UR7, UR8, 0xe, URZ ;  /* 0x0000000e08077899 */ /* 0x000fe4000800063f */
[----:B------:R-:W-:-:S02]  /*f500*/  ULOP3.LUT UR8, UR8, 0xfffffffe, URZ, 0xc0, !UPT ;  /* 0xfffffffe08087892 */ /* 0x000fc4000f8ec03f */
[----:B------:R-:W-:Y:S02]  /*f510*/  UISETP.GT.U32.AND UP0, UPT, UR10, 0xffff, UPT ;  /* 0x0000ffff0a00788c */ /* 0x000fe4000bf04070 */
[----:B------:R-:W-:Y:S02]  /*f520*/  USHF.L.U32 UR20, UR16, UR8, URZ ;  /* 0x0000000810147299 */ /* 0x000fe4000800063f */
[----:B------:R-:W-:Y:S02]  /*f530*/  ULOP3.LUT UR11, UR8, 0x1, URZ, 0xfc, !UPT ;  /* 0x00000001080b7892 */ /* 0x000fe4000f8efc3f */
[----:B------:R-:W-:Y:S02]  /*f540*/  UIMAD.WIDE.U32 UR8, UR9, UR12, URZ ;  /* 0x0000000c090872a5 */ /* 0x000fe4000f8e003f */
[----:B------:R-:W-:Y:S01]  /*f550*/  USEL UR10, UR10, 0xffff, !UP0 ;  /* 0x0000ffff0a0a7887 */ /* 0x000fe2000c000000 */
[----:B------:R-:W-:Y:S01]  /*f560*/  ULDC UR12, c[0x0][0x14] ;  /* 0x00000500000c7ab9 */ /* 0x000fe20000000800 */
[----:B------:R-:W-:-:S02]  /*f570*/  USHF.L.U32 UR11, UR16, UR11, URZ ;  /* 0x0000000b100b7299 */ /* 0x000fc4000800063f */
[----:B------:R-:W-:Y:S02]  /*f580*/  UIMAD.WIDE.U32 UR24, UR8, UR12, URZ ;  /* 0x0000000c081872a5 */ /* 0x000fe4000f8e003f */
[----:B------:R-:W-:Y:S02]  /*f590*/  UIMAD UR21, UR9, UR12, URZ ;  /* 0x0000000c091572a4 */ /* 0x000fe4000f8e023f */
[----:B------:R-:W-:Y:S02]  /*f5a0*/  ULOP3.LUT UR10, UR10, 0xffff, URZ, 0xc0, !UPT ;  /* 0x0000ffff0a0a7892 */ /* 0x000fe4000f8ec03f */
[----:B------:R-:W-:Y:S02]  /*f5b0*/  ULOP3.LUT UR6, UR6, 0x80, URZ, 0xc0, !UPT ;  /* 0x0000008006067892 */ /* 0x000fe4000f8ec03f */
[----:B------:R-:W-:Y:S02]  /*f5c0*/  ULOP3.LUT UR7, UR7, 0x4000, URZ, 0xc0, !UPT ;  /* 0x0000400007077892 */ /* 0x000fe4000f8ec03f */
[----:B------:R-:W-:-:S02]  /*f5d0*/  ULOP3.LUT UR18, URZ, UR18, URZ, 0x33, !UPT ;  /* 0x000000123f127292 */ /* 0x000fc4000f8e333f */
[----:B------:R-:W-:Y:S02]  /*f5e0*/  ULOP3.LUT UR20, UR20, UR11, URZ, 0xfc, !UPT ;  /* 0x0000000b14147292 */ /* 0x000fe4000f8efc3f */
[----:B------:R-:W-:Y:S02]  /*f5f0*/  UIADD3 UR21, UR25, UR21, URZ ;  /* 0x0000001519157290 */ /* 0x000fe4000fffe03f */
[----:B------:R-:W-:Y:S02]  /*f600*/  USHF.L.U32 UR22, UR22, UR10, URZ ;  /* 0x0000000a16167299 */ /* 0x000fe4000800063f */
[----:B------:R-:W-:Y:S01]  /*f610*/  UIADD3 UR31, UR19, 0x1, URZ ;  /* 0x00000001131f7890 */ /* 0x000fe2000fffe03f */
[----:B------:R-:W-:-:S11]  /*f620*/  ULDC.64 UR32, c[0x0][0x198] ;  /* 0x0000660000207ab9 */ /* 0x000fd60000000a00 */
.L_x_314:
[----:B------:R-:W-:-:S03]  /*f630*/  UMOV UR8, 0xffffffff ;  /* 0xffffffff00087882 */ /* 0x000fc60000000000 */
[----:B------:R-:W-:Y:S05]  /*f640*/  BRA.DIV UR8, `(.L_x_304) ;  /* 0x0000001208047947 */ /* 0x000fea000b800000 */
[----:B------:R-:W-:-:S13]  /*f650*/  ELECT P0, URZ, PT ;  /* 0x00000000003f782f */ /* 0x000fda0003800000 */
.L_x_326:
[----:B------:R-:W0:Y:S01]  /*f660*/  LDC R2, c[0x0][0x28c] ;  /* 0x0000a300ff027b82 */ /* 0x000e220000000800 */
[----:B------:R-:W-:Y:S01]  /*f670*/  BSSY B1, `(.L_x_305) ;  /* 0x000003d000017945 */ /* 0x000fe20003800000 */
[----:B0-----:R-:W-:-:S13]  /*f680*/  ISETP.LT.OR P0, PT, R2, 0x1, !P0 ;  /* 0x000000010200780c */ /* 0x001fda0004701670 */
[----:B------:R-:W-:Y:S05]  /*f690*/  @P0 BRA `(.L_x_306) ;  /* 0x0000000000e80947 */ /* 0x000fea0003800000 */
[----:B------:R-:W-:Y:S01]  /*f6a0*/  LEA R5, R5, UR30, 0x1 ;  /* 0x0000001e05057c11 */ /* 0x000fe2000f8e08ff */
[----:B------:R-:W-:Y:S01]  /*f6b0*/  IMAD.MOV.U32 R13, RZ, RZ, RZ ;  /* 0x000000ffff0d7224 */ /* 0x000fe200078e00ff */
[----:B------:R-:W-:Y:S01]  /*f6c0*/  LEA R7, R7, UR6, 0x8 ;  /* 0x0000000607077c11 */ /* 0x000fe2000f8e40ff */
[----:B------:R-:W-:Y:S02]  /*f6d0*/  IMAD.U32 R14, RZ, RZ, UR31 ;  /* 0x0000001fff0e7e24 */ /* 0x000fe4000f8e00ff */
[----:B------:R-:W-:Y:S02]  /*f6e0*/  IMAD.MOV.U32 R2, RZ, RZ, R0 ;  /* 0x000000ffff027224 */ /* 0x000fe400078e0000 */
[----:B------:R-:W-:Y:S02]  /*f6f0*/  IMAD.MOV.U32 R3, RZ, RZ, R8 ;  /* 0x000000ffff037224 */ /* 0x000fe400078e0008 */
[----:B------:R-:W-:-:S07]  /*f700*/  IMAD.SHL.U32 R10, R5, 0x40, RZ ;  /* 0x00000040050a7824 */ /* 0x000fce00078e00ff */
.L_x_309:
[----:B------:R-:W0:Y:S01]  /*f710*/  S2R R5, SR_CgaCtaId ;  /* 0x0000000000057919 */ /* 0x000e220000008800 */
[----:B------:R-:W-:Y:S01]  /*f720*/  MOV R4, 0x400 ;  /* 0x0000040000047802 */ /* 0x000fe20000000f00 */
[----:B------:R-:W1:Y:S03]  /*f730*/  S2R R15, SR_TID.X ;  /* 0x00000000000f7919 */ /* 0x000e660000002100 */
[----:B0-----:R-:W-:Y:S02]  /*f740*/  LEA R12, R5, R4, 0x18 ;  /* 0x00000004050c7211 */ /* 0x001fe400078ec0ff */
[----:B------:R-:W-:Y:S02]  /*f750*/  SHF.L.U32 R4, R2, 0x1f, RZ ;  /* 0x0000001f02047819 */ /* 0x000fe400000006ff */
[----:B-1----:R-:W-:Y:S01]  /*f760*/  LOP3.LUT P1, RZ, R15, 0x7f, RZ, 0xc0, !PT ;  /* 0x0000007f0fff7812 */ /* 0x002fe2000782c0ff */
[----:B------:R-:W-:-:S04]  /*f770*/  IMAD R11, R3, 0x8, R12 ;  /* 0x00000008030b7824 */ /* 0x000fc800078e020c */
[----:B------:R-:W0:Y:S08]  /*f780*/  SYNCS.PHASECHK.TRANS64.TRYWAIT P0, [R11+URZ+0x28], R4 ;  /* 0x000028040b0075a7 */ /* 0x000e30000800017f */
[----:B------:R-:W1:Y:S01]  /*f790*/  @!P1 LDC R5, c[0x0][0x500] ;  /* 0x00014000ff059b82 */ /* 0x000e620000000800 */
[----:B0-----:R-:W-:Y:S05]  /*f7a0*/  @!P0 BRA `(.L_x_307) ;  /* 0x0000000c00cc8947 */ /* 0x001fea0003800000 */
.L_x_327:
[----:B------:R-:W-:Y:S01]  /*f7b0*/  UPRMT UR8, UR29, 0x9910, URZ ;  /* 0x000099101d087896 */ /* 0x000fe2000800003f */
[----:B-1----:R1:W-:Y:S03]  /*f7c0*/  @!P1 SYNCS.ARRIVE.TRANS64 RZ, [R11+URZ], R5 ;  /* 0x000000050bff99a7 */ /* 0x0023e6000800003f */
[----:B------:R-:W-:-:S06]  /*f7d0*/  UISETP.NE.AND UP0, UPT, UR8, 0x2, UPT ;  /* 0x000000020800788c */ /* 0x000fcc000bf05270 */
[----:B------:R-:W-:-:S13]  /*f7e0*/  PLOP3.LUT P0, PT, PT, PT, UP0, 0x80, 0x0 ;  /* 0x000000000000781c */ /* 0x000fda0003f0f008 */
[----:B-1----:R-:W-:Y:S05]  /*f7f0*/  @P0 BRA `(.L_x_308) ;  /* 0x0000000000040947 */ /* 0x002fea0003800000 */
[----:B------:R-:W-:Y:S01]  /*f800*/  BPT.TRAP 0x1 ;  /* 0x000000040000795c */ /* 0x000fe20000300000 */
.L_x_308:
[C---:B0-----:R-:W-:Y:S01]  /*f810*/  LEA R4, R3.reuse, UR30, 0x1 ;  /* 0x0000001e03047c11 */ /* 0x041fe2000f8e08ff */
[----:B------:R-:W-:Y:S01]  /*f820*/  VIADD R14, R14, 0xffffffff ;  /* 0xffffffff0e0e7836 */ /* 0x000fe20000000000 */
[----:B------:R-:W-:Y:S01]  /*f830*/  R2UR UR11, R3 ;  /* 0x00000000030b72ca */ /* 0x000fe200000e0000 */
[----:B------:R-:W-:Y:S01]  /*f840*/  UIADD3 UR14, UP0, UR32, 0xf0, URZ ;  /* 0x000000f0200e7890 */ /* 0x000fe2000ff1e03f */
[----:B------:R-:W-:Y:S01]  /*f850*/  R2UR UR26, R12 ;  /* 0x000000000c1a72ca */ /* 0x000fe200000e0000 */
[----:B------:R-:W-:Y:S01]  /*f860*/  IMAD.U32 R4, R4, 0x2000, R12 ;  /* 0x0000200004047824 */ /* 0x000fe200078e000c */
[----:B------:R-:W-:Y:S01]  /*f870*/  R2UR UR27, R10 ;  /* 0x000000000a1b72ca */ /* 0x000fe200000e0000 */
[----:B------:R-:W-:Y:S01]  /*f880*/  UIADD3 UR34, UP1, UR32, 0x1f0, URZ ;  /* 0x000001f020227890 */ /* 0x000fe2000ff3e03f */
[----:B------:R-:W-:Y:S01]  /*f890*/  R2UR UR9, R11 ;  /* 0x000000000b0972ca */ /* 0x000fe200000e0000 */
[----:B------:R-:W-:Y:S01]  /*f8a0*/  UIADD3.X UR15, URZ, UR33, URZ, UP0, !UPT ;  /* 0x000000213f0f7290 */ /* 0x000fe200087fe43f */
[----:B------:R-:W-:Y:S01]  /*f8b0*/  R2UR UR8, R4 ;  /* 0x00000000040872ca */ /* 0x000fe200000e0000 */
[----:B------:R-:W-:Y:S01]  /*f8c0*/  UPRMT UR23, URZ, 0x5410, UR22 ;  /* 0x000054103f177896 */ /* 0x000fe20008000016 */
[----:B------:R-:W-:Y:S01]  /*f8d0*/  R2UR UR10, R13 ;  /* 0x000000000d0a72ca */ /* 0x000fe200000e0000 */
[----:B------:R-:W-:Y:S01]  /*f8e0*/  VIADD R3, R3, 0x1 ;  /* 0x0000000103037836 */ /* 0x000fe20000000000 */
[----:B------:R-:W-:Y:S01]  /*f8f0*/  R2UR UR12, R6 ;  /* 0x00000000060c72ca */ /* 0x000fe200000e0000 */
[----:B------:R-:W-:Y:S01]  /*f900*/  ULEA UR11, UR11, UR7, 0xf ;  /* 0x000000070b0b7291 */ /* 0x000fe2000f8e783f */
[----:B------:R-:W-:Y:S01]  /*f910*/  R2UR UR28, R7 ;  /* 0x00000000071c72ca */ /* 0x000fe200000e0000 */
[----:B------:R-:W-:Y:S01]  /*f920*/  UPRMT UR36, URZ, 0x5410, UR20 ;  /* 0x000054103f247896 */ /* 0x000fe20008000014 */
[----:B------:R-:W-:Y:S01]  /*f930*/  ISETP.GT.AND P1, PT, R14, 0x1, PT ;  /* 0x000000010e00780c */ /* 0x000fe20003f24270 */
[----:B------:R-:W-:Y:S01]  /*f940*/  UIADD3 UR26, UR26, 0x14100, UR11 ;  /* 0x000141001a1a7890 */ /* 0x000fe2000fffe00b */
[----:B------:R-:W-:Y:S01]  /*f950*/  ISETP.NE.AND P0, PT, R3, 0x5, PT ;  /* 0x000000050300780c */ /* 0x000fe20003f05270 */
[----:B------:R-:W-:Y:S01]  /*f960*/  UIADD3.X UR35, URZ, UR33, URZ, UP1, !UPT ;  /* 0x000000213f237290 */ /* 0x000fe20008ffe43f */
[----:B------:R-:W-:Y:S01]  /*f970*/  VIADD R13, R13, 0x80 ;  /* 0x000000800d0d7836 */ /* 0x000fe20000000000 */
[----:B------:R-:W-:Y:S01]  /*f980*/  UIADD3 UR8, UR8, 0x100, URZ ;  /* 0x0000010008087890 */ /* 0x000fe2000fffe03f */
[----:B------:R-:W-:Y:S01]  /*f990*/  SEL R5, RZ, 0x1, P0 ;  /* 0x00000001ff057807 */ /* 0x000fe20000000000 */
[----:B------:R-:W-:Y:S01]  /*f9a0*/  UMOV UR16, 0x0 ;  /* 0x0000000000107882 */ /* 0x000fe20000000000 */
[----:B------:R-:W-:Y:S01]  /*f9b0*/  UMOV UR17, 0x10000000 ;  /* 0x1000000000117882 */ /* 0x000fe20000000000 */
[----:B------:R-:W-:Y:S01]  /*f9c0*/  UMOV UR11, UR27 ;  /* 0x0000001b000b7c82 */ /* 0x000fe20008000000 */
[----:B------:R-:W-:-:S02]  /*f9d0*/  LOP3.LUT R2, R2, R5, RZ, 0x3c, !PT ;  /* 0x0000000502027212 */ /* 0x000fc400078e3cff */
[----:B------:R-:W-:Y:S02]  /*f9e0*/  SEL R3, R3, RZ, P0 ;  /* 0x000000ff03037207 */ /* 0x000fe40000000000 */
[----:B------:R0:W-:Y:S02]  /*f9f0*/  UTMALDG.3D.MULTICAST [UR8], [UR14], UR23, desc[UR16] ;  /* 0x000010080e0073b4 */ /* 0x0001e40008011817 */
[----:B0-----:R-:W-:Y:S01]  /*fa00*/  UMOV UR8, UR26 ;  /* 0x0000001a00087c82 */ /* 0x001fe20008000000 */
[----:B------:R-:W-:Y:S02]  /*fa10*/  UMOV UR11, UR28 ;  /* 0x0000001c000b7c82 */ /* 0x000fe40008000000 */
[----:B------:R0:W-:Y:S02]  /*fa20*/  UTMALDG.3D.MULTICAST [UR8], [UR34], UR36, desc[UR16] ;  /* 0x00001008220073b4 */ /* 0x0001e40008011824 */
[----:B0-----:R-:W-:Y:S05]  /*fa30*/  @P1 BRA `(.L_x_309) ;  /* 0xfffffffc00341947 */ /* 0x001fea000383ffff */
.L_x_306:
[----:B------:R-:W-:Y:S05]  /*fa40*/  BSYNC B1 ;  /* 0x0000000000017941 */ /* 0x000fea0003800000 */
.L_x_305:
[----:B------:R-:W2:Y:S01]  /*fa50*/  LDL.LU R15, [R1+0x78] ;  /* 0x00007800010f7983 */ /* 0x000ea20000300800 */
[----:B------:R-:W-:Y:S01]  /*fa60*/  LOP3.LUT P1, RZ, R9, 0xff, RZ, 0xc0, !PT ;  /* 0x000000ff09ff7812 */ /* 0x000fe2000782c0ff */
[----:B------:R-:W-:Y:S01]  /*fa70*/  VIADD R8, R8, UR19 ;  /* 0x0000001308087c36 */ /* 0x000fe20008000000 */
[----:B------:R-:W-:Y:S01]  /*fa80*/  ULDC.64 UR8, c[0x0][0x650] ;  /* 0x0001940000087ab9 */ /* 0x000fe20000000a00 */
[----:B------:R-:W3:Y:S01]  /*fa90*/  LDL.LU R12, [R1+0x7c] ;  /* 0x00007c00010c7983 */ /* 0x000ee20000300800 */
[----:B------:R-:W-:Y:S01]  /*faa0*/  IMAD.U32 R5, RZ, RZ, UR19 ;  /* 0x00000013ff057e24 */ /* 0x000fe2000f8e00ff */
[----:B------:R-:W-:Y:S01]  /*fab0*/  UISETP.GE.U32.AND UP0, UPT, UR19, 0x5, UPT ;  /* 0x000000051300788c */ /* 0x000fe2000bf06070 */
[----:B------:R-:W-:Y:S01]  /*fac0*/  ISETP.GT.U32.AND P0, PT, R8, 0x4, PT ;  /* 0x000000040800780c */ /* 0x000fe20003f04070 */
[----:B------:R-:W-:Y:S01]  /*fad0*/  BSSY B1, `(.L_x_310) ;  /* 0x000006d000017945 */ /* 0x000fe20003800000 */
[----:B------:R-:W-:Y:S01]  /*fae0*/  IMAD.MOV.U32 R7, RZ, RZ, -0x1 ;  /* 0xffffffffff077424 */ /* 0x000fe200078e00ff */
[----:B------:R-:W-:Y:S01]  /*faf0*/  PRMT R9, RZ, 0x7610, R9 ;  /* 0x00007610ff097816 */ /* 0x000fe20000000009 */
[----:B------:R-:W-:Y:S01]  /*fb00*/  IMAD.MOV.U32 R6, RZ, RZ, -0x1 ;  /* 0xffffffffff067424 */ /* 0x000fe200078e00ff */
[----:B------:R-:W-:-:S02]  /*fb10*/  ISETP.LT.U32.AND P0, PT, R5, 0x5, P0 ;  /* 0x000000050500780c */ /* 0x000fc40000701070 */
[----:B------:R-:W0:Y:S01]  /*fb20*/  @P1 S2R R3, SR_CgaCtaId ;  /* 0x0000000000031919 */ /* 0x000e220000008800 */
[----:B------:R-:W-:Y:S02]  /*fb30*/  @P1 MOV R2, 0x400 ;  /* 0x0000040000021802 */ /* 0x000fe40000000f00 */
[----:B------:R-:W-:Y:S02]  /*fb40*/  PLOP3.LUT P3, PT, PT, PT, UP0, 0x80, 0x0 ;  /* 0x000000000000781c */ /* 0x000fe40003f6f008 */
[----:B0-----:R-:W-:Y:S01]  /*fb50*/  @P1 LEA R4, R3, R2, 0x18 ;  /* 0x0000000203041211 */ /* 0x001fe200078ec0ff */
[----:B------:R-:W-:-:S03]  /*fb60*/  IMAD.WIDE.U32 R2, R8, -0x33333333, RZ ;  /* 0xcccccccd08027825 */ /* 0x000fc600078e00ff */
[----:B------:R0:W-:Y:S02]  /*fb70*/  @P1 SYNCS.ARRIVE.TRANS64.A1T0 RZ, [R4+URZ+0x68], RZ ;  /* 0x000068ff04ff19a7 */ /* 0x0001e4000810003f */
[----:B------:R-:W-:Y:S02]  /*fb80*/  SHF.R.U32.HI R5, RZ, 0x2, R3 ;  /* 0x00000002ff057819 */ /* 0x000fe40000011603 */
[----:B------:R-:W-:Y:S02]  /*fb90*/  SEL R3, RZ, 0x1, !P0 ;  /* 0x00000001ff037807 */ /* 0x000fe40004000000 */
[----:B------:R-:W-:Y:S01]  /*fba0*/  PRMT R2, RZ, 0x7610, R2 ;  /* 0x00007610ff027816 */ /* 0x000fe20000000002 */
[----:B------:R-:W-:Y:S01]  /*fbb0*/  IMAD R8, R5, -0x5, R8 ;  /* 0xfffffffb05087824 */ /* 0x000fe200078e0208 */
[----:B------:R-:W-:-:S04]  /*fbc0*/  LOP3.LUT R0, R0, R3, RZ, 0x3c, !PT ;  /* 0x0000000300007212 */ /* 0x000fc800078e3cff */
[----:B------:R-:W-:Y:S01]  /*fbd0*/  @P3 LOP3.LUT R0, R0, 0x1, R5, 0x78, !PT ;  /* 0x0000000100003812 */ /* 0x000fe200078e7805 */
[----:B------:R-:W-:Y:S01]  /*fbe0*/  IMAD.MOV.U32 R5, RZ, RZ, -0x1 ;  /* 0xffffffffff057424 */ /* 0x000fe200078e00ff */
[----:B---3--:R-:W-:-:S04]  /*fbf0*/  IADD3 R12, P1, R12, UR24, RZ ;  /* 0x000000180c0c7c10 */ /* 0x008fc8000ff3e0ff */
[----:B--2---:R-:W-:Y:S01]  /*fc00*/  IADD3.X R15, R15, UR21, RZ, P1, !PT ;  /* 0x000000150f0f7c10 */ /* 0x004fe20008ffe4ff */
[----:B------:R0:W-:Y:S01]  /*fc10*/  STL [R1+0x7c], R12 ;  /* 0x00007c0c01007387 */ /* 0x0001e20000100800 */
[----:B------:R-:W-:-:S03]  /*fc20*/  ISETP.GE.U32.AND P0, PT, R12, UR8, PT ;  /* 0x000000080c007c0c */ /* 0x000fc6000bf06070 */
[----:B------:R0:W-:Y:S01]  /*fc30*/  STL [R1+0x78], R15 ;  /* 0x0000780f01007387 */ /* 0x0001e20000100800 */
[----:B------:R-:W-:-:S13]  /*fc40*/  ISETP.GE.U32.AND.EX P0, PT, R15, UR9, PT, P0 ;  /* 0x000000090f007c0c */ /* 0x000fda000bf06100 */
[----:B0-----:R-:W-:Y:S05]  /*fc50*/  @P0 BRA `(.L_x_311) ;  /* 0x0000000400500947 */ /* 0x001fea0003800000 */
[----:B------:R-:W-:Y:S01]  /*fc60*/  ULDC.64 UR8, c[0x0][0x628] ;  /* 0x00018a0000087ab9 */ /* 0x000fe20000000a00 */
[----:B------:R-:W0:Y:S01]  /*fc70*/  S2R R11, SR_CTAID.X ;  /* 0x00000000000b7919 */ /* 0x000e220000002500 */
[----:B------:R-:W-:Y:S01]  /*fc80*/  ISETP.NE.U32.AND P0, PT, RZ, UR8, PT ;  /* 0x00000008ff007c0c */ /* 0x000fe2000bf05070 */
[----:B------:R-:W-:Y:S01]  /*fc90*/  ULDC UR11, c[0x0][0x630] ;  /* 0x00018c00000b7ab9 */ /* 0x000fe20000000800 */
[----:B------:R-:W-:Y:S01]  /*fca0*/  IMAD.MOV.U32 R2, RZ, RZ, R12 ;  /* 0x000000ffff027224 */ /* 0x000fe200078e000c */
[----:B------:R-:W1:Y:S01]  /*fcb0*/  S2R R10, SR_CTAID.Y ;  /* 0x00000000000a7919 */ /* 0x000e620000002600 */
[----:B------:R-:W-:Y:S01]  /*fcc0*/  ISETP.NE.AND.EX P0, PT, RZ, UR9, PT, P0 ;  /* 0x00000009ff007c0c */ /* 0x000fe2000bf05300 */
[----:B------:R-:W-:-:S12]  /*fcd0*/  IMAD.MOV.U32 R3, RZ, RZ, R15 ;  /* 0x000000ffff037224 */ /* 0x000fd800078e000f */
[----:B------:R-:W-:Y:S05]  /*fce0*/  @!P0 BRA `(.L_x_312) ;  /* 0x0000000000288947 */ /* 0x000fea0003800000 */
[----:B------:R-:W-:Y:S02]  /*fcf0*/  ULDC UR10, c[0x0][0x634] ;  /* 0x00018d00000a7ab9 */ /* 0x000fe40000000800 */
[----:B------:R-:W-:-:S05]  /*fd00*/  IADD3 R7, P0, R12, UR10, RZ ;  /* 0x0000000a0c077c10 */ /* 0x000fca000ff1e0ff */
[----:B------:R-:W-:-:S04]  /*fd10*/  IMAD.X R13, RZ, RZ, R15, P0 ;  /* 0x000000ffff0d7224 */ /* 0x000fc800000e060f */
[----:B------:R-:W-:-:S04]  /*fd20*/  IMAD.WIDE.U32 R4, R13, UR8, RZ ;  /* 0x000000080d047c25 */ /* 0x000fc8000f8e00ff */
[----:B------:R-:W-:-:S04]  /*fd30*/  IMAD.WIDE.U32 R4, P0, R7, UR9, R4 ;  /* 0x0000000907047c25 */ /* 0x000fc8000f800004 */
[----:B------:R-:W-:-:S04]  /*fd40*/  IMAD.WIDE.U32 R6, R7, UR8, RZ ;  /* 0x0000000807067c25 */ /* 0x000fc8000f8e00ff */
[----:B------:R-:W-:Y:S01]  /*fd50*/  IMAD.X R3, RZ, RZ, RZ, P0 ;  /* 0x000000ffff037224 */ /* 0x000fe200000e06ff */
[----:B------:R-:W-:Y:S01]  /*fd60*/  IADD3 RZ, P0, R7, R4, RZ ;  /* 0x0000000407ff7210 */ /* 0x000fe20007f1e0ff */
[----:B------:R-:W-:-:S04]  /*fd70*/  IMAD.MOV.U32 R2, RZ, RZ, R5 ;  /* 0x000000ffff027224 */ /* 0x000fc800078e0005 */
[----:B------:R-:W-:-:S08]  /*fd80*/  IMAD.WIDE.U32.X R2, R13, UR9, R2, P0 ;  /* 0x000000090d027c25 */ /* 0x000fd000080e0402 */
.L_x_312:
[--C-:B------:R-:W-:Y:S01]  /*fd90*/  SHF.R.U64 R6, R2, UR11, R3.reuse ;  /* 0x0000000b02067c19 */ /* 0x100fe20008001203 */
[----:B------:R-:W-:Y:S01]  /*fda0*/  ULDC.64 UR8, c[0x0][0x620] ;  /* 0x0001880000087ab9 */ /* 0x000fe20000000a00 */
[----:B------:R-:W-:Y:S01]  /*fdb0*/  SHF.R.U32.HI R2, RZ, UR11, R3 ;  /* 0x0000000bff027c19 */ /* 0x000fe20008011603 */
[----:B------:R-:W-:Y:S01]  /*fdc0*/  IMAD.MOV.U32 R3, RZ, RZ, R15 ;  /* 0x000000ffff037224 */ /* 0x000fe200078e000f */
[----:B------:R-:W-:Y:S01]  /*fdd0*/  IADD3 R5, P0, RZ, -R6, RZ ;  /* 0x80000006ff057210 */ /* 0x000fe20007f1e0ff */
[----:B------:R-:W2:Y:S01]  /*fde0*/  LDC R16, c[0x0][0x144] ;  /* 0x00005100ff107b82 */ /* 0x000ea20000000800 */
[----:B0-----:R-:W-:Y:S01]  /*fdf0*/  I2FP.F32.U32 R7, R11 ;  /* 0x0000000b00077245 */ /* 0x001fe20000201000 */
[----:B------:R-:W-:Y:S01]  /*fe00*/  ULDC.64 UR14, c[0x0][0x640] ;  /* 0x00019000000e7ab9 */ /* 0x000fe20000000a00 */
[----:B------:R-:W-:Y:S01]  /*fe10*/  ULDC UR10, c[0x0][0x608] ;  /* 0x00018200000a7ab9 */ /* 0x000fe20000000800 */
[----:B------:R-:W-:Y:S01]  /*fe20*/  IMAD.X R2, RZ, RZ, ~R2, P0 ;  /* 0x000000ffff027224 */ /* 0x000fe200000e0e02 */
[----:B------:R-:W-:-:S03]  /*fe30*/  ISETP.NE.U32.AND P0, PT, RZ, UR14, PT ;  /* 0x0000000eff007c0c */ /* 0x000fc6000bf05070 */
[----:B------:R-:W-:Y:S01]  /*fe40*/  IMAD R4, R2, UR8, RZ ;  /* 0x0000000802047c24 */ /* 0x000fe2000f8e02ff */
[----:B------:R-:W0:Y:S01]  /*fe50*/  LDC R13, c[0x0][0x148] ;  /* 0x00005200ff0d7b82 */ /* 0x000e220000000800 */
[----:B------:R-:W-:Y:S01]  /*fe60*/  IMAD.MOV.U32 R2, RZ, RZ, R12 ;  /* 0x000000ffff027224 */ /* 0x000fe200078e000c */
[----:B------:R-:W-:-:S03]  /*fe70*/  ISETP.NE.AND.EX P0, PT, RZ, UR15, PT, P0 ;  /* 0x0000000fff007c0c */ /* 0x000fc6000bf05300 */
[----:B------:R-:W-:Y:S01]  /*fe80*/  IMAD.WIDE.U32 R2, R5, UR8, R2 ;  /* 0x0000000805027c25 */ /* 0x000fe2000f8e0002 */
[----:B------:R-:W-:-:S03]  /*fe90*/  ULDC UR8, c[0x0][0x150] ;  /* 0x0000540000087ab9 */ /* 0x000fc60000000800 */
[----:B------:R-:W-:Y:S02]  /*fea0*/  IMAD R5, R5, UR9, R4 ;  /* 0x0000000905057c24 */ /* 0x000fe4000f8e0204 */
[----:B------:R-:W-:Y:S01]  /*feb0*/  FMUL R4, R7, UR8 ;  /* 0x0000000807047c20 */ /* 0x000fe20008400000 */
[----:B------:R-:W-:Y:S01]  /*fec0*/  ULDC UR8, c[0x0][0x618] ;  /* 0x0001860000087ab9 */ /* 0x000fe20000000800 */
[----:B------:R-:W-:Y:S01]  /*fed0*/  ULDC UR9, c[0x0][0x154] ;  /* 0x0000550000097ab9 */ /* 0x000fe20000000800 */
[----:B------:R-:W-:-:S03]  /*fee0*/  IMAD.IADD R3, R3, 0x1, R5 ;  /* 0x0000000103037824 */ /* 0x000fc600078e0205 */
[----:B------:R-:W3:Y:S02]  /*fef0*/  F2I.U32.TRUNC.NTZ R4, R4 ;  /* 0x0000000400047305 */ /* 0x000ee4000020f000 */
[----:B------:R-:W-:Y:S02]  /*ff00*/  SHF.R.U64 R7, R2, UR8, R3 ;  /* 0x0000000802077c19 */ /* 0x000fe40008001203 */
[----:B-1----:R-:W-:-:S05]  /*ff10*/  I2FP.F32.U32 R2, R10 ;  /* 0x0000000a00027245 */ /* 0x002fca0000201000 */
[----:B------:R-:W-:Y:S01]  /*ff20*/  FMUL R5, R2, UR9 ;  /* 0x0000000902057c20 */ /* 0x000fe20008400000 */
[----:B------:R-:W-:Y:S01]  /*ff30*/  SHF.R.U32.HI R2, RZ, UR8, R3 ;  /* 0x00000008ff027c19 */ /* 0x000fe20008011603 */
[----:B------:R-:W-:Y:S02]  /*ff40*/  ULDC UR8, c[0x0][0x658] ;  /* 0x0001960000087ab9 */ /* 0x000fe40000000800 */
[----:B------:R1:W4:Y:S01]  /*ff50*/  F2I.U32.TRUNC.NTZ R15, R5 ;  /* 0x00000005000f7305 */ /* 0x000322000020f000 */
[--C-:B------:R-:W-:Y:S02]  /*ff60*/  SHF.R.U64 R14, R7, UR10, R2.reuse ;  /* 0x0000000a070e7c19 */ /* 0x100fe40008001202 */
[----:B------:R-:W-:Y:S01]  /*ff70*/  SHF.R.U32.HI R3, RZ, UR10, R2 ;  /* 0x0000000aff037c19 */ /* 0x000fe20008011602 */
[----:B---3--:R-:W-:-:S03]  /*ff80*/  IMAD.MOV R2, RZ, RZ, -R4 ;  /* 0x000000ffff027224 */ /* 0x008fc600078e0a04 */
[----:B------:R-:W-:Y:S01]  /*ff90*/  SHF.R.U64 R12, R14, UR8, R3 ;  /* 0x000000080e0c7c19 */ /* 0x000fe20008001203 */
[----:B--2---:R-:W-:Y:S01]  /*ffa0*/  IMAD R17, R16, R2, R11 ;  /* 0x0000000210117224 */ /* 0x004fe200078e020b */
[----:B------:R-:W-:-:S03]  /*ffb0*/  SHF.R.U32.HI R4, RZ, UR8, R3 ;  /* 0x00000008ff047c19 */ /* 0x000fc60008011603 */
[----:B------:R-:W-:Y:S02]  /*ffc0*/  IMAD.MOV.U32 R2, RZ, RZ, R12 ;  /* 0x000000ffff027224 */ /* 0x000fe400078e000c */
[----:B------:R-:W-:Y:S01]  /*ffd0*/  IMAD.MOV.U32 R3, RZ, RZ, R4 ;  /* 0x000000ffff037224 */ /* 0x000fe200078e0004 */
[----:B-1--4-:R-:W-:Y:S06]  /*ffe0*/  @!P0 BRA `(.L_x_313) ;  /* 0x0000000000288947 */ /* 0x012fec0003800000 */
[----:B------:R-:W-:Y:S02]  /*fff0*/  ULDC UR8, c[0x0][0x64c] ;  /* 0x0001930000087ab9 */ /* 0x000fe40000000800 */
[----:B------:R-:W-:-:S05]  /*10000*/  IADD3 R3, P0, R12, UR8, RZ ;  /* 0x000000080c037c10 */ /* 0x000fca000ff1e0ff */
[----:B------:R-:W-:-:S04]  /*10010*/  IMAD.X R11, RZ, RZ, R4, P0 ;  /* 0x000000ffff0b7224 */ /* 0x000fc800000e0604 */
[----:B------:R-:W-:-:S04]  /*10020*/  IMAD.WIDE.U32 R4, R11, UR14, RZ ;  /* 0x0000000e0b047c25 */ /* 0x000fc8000f8e00ff */
[----:B------:R-:W-:-:S04]  /*10030*/  IMAD.WIDE.U32 R4, P0, R3, UR15, R4 ;  /* 0x0000000f03047c25 */ /* 0x000fc8000f800004 */
[----:B------:R-:W-:-:S04]  /*10040*/  IMAD.WIDE.U32 R2, R3, UR14, RZ ;  /* 0x0000000e03027c25 */ /* 0x000fc8000f8e00ff */
[----:B------:R-:W-:Y:S01]  /*10050*/  IMAD.MOV.U32 R2, RZ, RZ, R5 ;  /* 0x000000ffff027224 */ /* 0x000fe200078e0005 */
[----:B------:R-:W-:Y:S01]  /*10060*/  IADD3 RZ, P1, R3, R4, RZ ;  /* 0x0000000403ff7210 */ /* 0x000fe20007f3e0ff */
[----:B------:R-:W-:-:S04]  /*10070*/  IMAD.X R3, RZ, RZ, RZ, P0 ;  /* 0x000000ffff037224 */ /* 0x000fc800000e06ff */
[----:B------:R-:W-:-:S08]  /*10080*/  IMAD.WIDE.U32.X R2, R11, UR15, R2, P1 ;  /* 0x0000000f0b027c25 */ /* 0x000fd000088e0402 */
.L_x_313:
[----:B------:R-:W-:Y:S01]  /*10090*/  ULDC UR8, c[0x0][0x648] ;  /* 0x0001920000087ab9 */ /* 0x000fe20000000800 */
[----:B------:R-:W-:Y:S01]  /*100a0*/  IMAD.MOV R15, RZ, RZ, -R15 ;  /* 0x000000ffff0f7224 */ /* 0x000fe200078e0a0f */
[----:B------:R-:W-:Y:S01]  /*100b0*/  SHF.R.U64 R3, R2, UR8, R3 ;  /* 0x0000000802037c19 */ /* 0x000fe20008001203 */
[----:B------:R-:W-:Y:S01]  /*100c0*/  ULDC UR8, c[0x0][0x638] ;  /* 0x00018e0000087ab9 */ /* 0x000fe20000000800 */
[----:B------:R-:W-:Y:S01]  /*100d0*/  LOP3.LUT R2, R14, UR18, RZ, 0xc0, !PT ;  /* 0x000000120e027c12 */ /* 0x000fe2000f8ec0ff */
[----:B0-----:R-:W-:Y:S01]  /*100e0*/  @P2 IMAD R17, R13, R15, R10 ;  /* 0x0000000f0d112224 */ /* 0x001fe200078e020a */
[----:B------:R-:W-:Y:S01]  /*100f0*/  LOP3.LUT R7, R7, UR4, RZ, 0xc0, !PT ;  /* 0x0000000407077c12 */ /* 0x000fe2000f8ec0ff */
[----:B------:R-:W-:Y:S01]  /*10100*/  IMAD.MOV R5, RZ, RZ, -R3 ;  /* 0x000000ffff057224 */ /* 0x000fe200078e0a03 */
[----:B------:R-:W-:Y:S01]  /*10110*/  ULDC UR9, c[0x0][0x610] ;  /* 0x0001840000097ab9 */ /* 0x000fe20000000800 */
[----:B------:R-:W-:Y:S02]  /*10120*/  IMAD R2, R3, UR5, R2 ;  /* 0x0000000503027c24 */ /* 0x000fe4000f8e0202 */
[----:B------:R-:W-:Y:S01]  /*10130*/  IMAD R12, R5, UR8, R12 ;  /* 0x00000008050c7c24 */ /* 0x000fe2000f8e020c */
[----:B------:R-:W-:Y:S01]  /*10140*/  ULDC UR8, c[0x0][0x600] ;  /* 0x0001800000087ab9 */ /* 0x000fe20000000800 */
[----:B------:R-:W-:-:S02]  /*10150*/  IMAD R5, R2, UR9, R17 ;  /* 0x0000000902057c24 */ /* 0x000fc4000f8e0211 */
[----:B------:R-:W-:Y:S02]  /*10160*/  IMAD R12, R12, UR8, R7 ;  /* 0x000000080c0c7c24 */ /* 0x000fe4000f8e0207 */
[----:B------:R-:W-:-:S03]  /*10170*/  IMAD.MOV.U32 R2, RZ, RZ, 0x1 ;  /* 0x00000001ff027424 */ /* 0x000fc600078e00ff */
[----:B------:R-:W-:Y:S02]  /*10180*/  SEL R7, R12, R5, !P2 ;  /* 0x000000050c077207 */ /* 0x000fe40005000000 */
[----:B------:R-:W-:-:S07]  /*10190*/  SEL R5, R5, R12, !P2 ;  /* 0x0000000c05057207 */ /* 0x000fce0005000000 */
.L_x_311:
[----:B------:R-:W-:Y:S05]  /*101a0*/  BSYNC B1 ;  /* 0x0000000000017941 */ /* 0x000fea0003800000 */
.L_x_310:
[----:B------:R-:W-:-:S13]  /*101b0*/  LOP3.LUT P0, RZ, R2, 0xff, RZ, 0xc0, !PT ;  /* 0x000000ff02ff7812 */ /* 0x000fda000780c0ff */
[----:B------:R-:W-:Y:S05]  /*101c0*/  @P0 BRA `(.L_x_314) ;  /* 0xfffffff400180947 */ /* 0x000fea000383ffff */
[----:B------:R-:W-:Y:S05]  /*101d0*/  BSYNC B0 ;  /* 0x0000000000007941 */ /* 0x000fea0003800000 */
.L_x_303:
[----:B------:R-:W-:-:S03]  /*101e0*/  UMOV UR8, 0xffffffff ;  /* 0xffffffff00087882 */ /* 0x000fc60000000000 */
[----:B------:R-:W-:Y:S05]  /*101f0*/  BRA.DIV UR8, `(.L_x_315) ;  /* 0x00000006084c7947 */ /* 0x000fea000b800000 */
[----:B------:R-:W-:-:S13]  /*10200*/  ELECT P0, URZ, PT ;  /* 0x00000000003f782f */ /* 0x000fda0003800000 */
.L_x_330:
[----:B------:R-:W-:Y:S04]  /*10210*/  BSSY B0, `(.L_x_316) ;  /* 0x0000035000007945 */ /* 0x000fe80003800000 */
[----:B------:R-:W-:Y:S05]  /*10220*/  @!P0 BRA `(.L_x_317) ;  /* 0x0000000000cc8947 */ /* 0x000fea0003800000 */
[----:B------:R-:W-:-:S04]  /*10230*/  ULOP3.LUT UR8, UR13, 0x2, URZ, 0xfc, !UPT ;  /* 0x000000020d087892 */ /* 0x000fc8000f8efc3f */
[----:B------:R-:W-:-:S06]  /*10240*/  UISETP.NE.AND UP0, UPT, UR8, 0x3, UPT ;  /* 0x000000030800788c */ /* 0x000fcc000bf05270 */
[----:B------:R-:W-:-:S13]  /*10250*/  PLOP3.LUT P0, PT, PT, PT, UP0, 0x80, 0x0 ;  /* 0x000000000000781c */ /* 0x000fda0003f0f008 */
[----:B------:R-:W-:Y:S05]  /*10260*/  @!P0 BRA `(.L_x_318) ;  /* 0x0000000000048947 */ /* 0x000fea0003800000 */
[----:B------:R-:W-:Y:S01]  /*10270*/  BPT.TRAP 0x1 ;  /* 0x000000040000795c */ /* 0x000fe20000300000 */
.L_x_318:
[----:B------:R-:W0:Y:S01]  /*10280*/  S2R R3, SR_CgaCtaId ;  /* 0x0000000000037919 */ /* 0x000e220000008800 */
[----:B------:R-:W-:-:S04]  /*10290*/  MOV R2, 0x400 ;  /* 0x0000040000027802 */ /* 0x000fc80000000f00 */
[----:B0-----:R-:W-:Y:S02]  /*102a0*/  LEA R3, R3, R2, 0x18 ;  /* 0x0000000203037211 */ /* 0x001fe400078ec0ff */
[----:B------:R-:W-:-:S03]  /*102b0*/  SHF.L.U32 R2, R0, 0x1f, RZ ;  /* 0x0000001f00027819 */ /* 0x000fc600000006ff */
[----:B------:R-:W-:-:S04]  /*102c0*/  VIADD R3, R3, 0x28 ;  /* 0x0000002803037836 */ /* 0x000fc80000000000 */
[C---:B------:R-:W-:Y:S02]  /*102d0*/  IMAD R7, R8.reuse, 0x8, R3 ;  /* 0x0000000808077824 */ /* 0x040fe400078e0203 */
[----:B------:R-:W-:Y:S02]  /*102e0*/  VIADD R8, R8, 0x1 ;  /* 0x0000000108087836 */ /* 0x000fe40000000000 */
[----:B------:R-:W0:Y:S03]  /*102f0*/  SYNCS.PHASECHK.TRANS64.TRYWAIT P0, [R7+URZ], R2 ;  /* 0x00000002070075a7 */ /* 0x000e26000800017f */
[----:B------:R-:W-:-:S04]  /*10300*/  ISETP.NE.AND P1, PT, R8, 0x5, PT ;  /* 0x000000050800780c */ /* 0x000fc80003f25270 */
[----:B------:R-:W-:Y:S02]  /*10310*/  SEL R5, RZ, 0x1, P1 ;  /* 0x00000001ff057807 */ /* 0x000fe40000800000 */
[----:B------:R-:W-:Y:S02]  /*10320*/  SEL R8, R8, RZ, P1 ;  /* 0x000000ff08087207 */ /* 0x000fe40000800000 */
[----:B------:R-:W-:-:S03]  /*10330*/  LOP3.LUT R5, R0, R5, RZ, 0x3c, !PT ;  /* 0x0000000500057212 */ /* 0x000fc600078e3cff */
[----:B------:R-:W-:Y:S01]  /*10340*/  IMAD R9, R8, 0x8, R3 ;  /* 0x0000000808097824 */ /* 0x000fe200078e0203 */
[----:B------:R-:W-:Y:S01]  /*10350*/  SHF.L.U32 R4, R5, 0x1f, RZ ;  /* 0x0000001f05047819 */ /* 0x000fe200000006ff */
[----:B0-----:R-:W-:Y:S06]  /*10360*/  @!P0 BRA `(.L_x_319) ;  /* 0x0000000400108947 */ /* 0x001fec0003800000 */
.L_x_331:
[----:B------:R-:W1:Y:S01]  /*10370*/  SYNCS.PHASECHK.TRANS64.TRYWAIT P0, [R9+URZ], R4 ;  /* 0x00000004090075a7 */ /* 0x000e62000800017f */
[----:B------:R-:W-:-:S05]  /*10380*/  VIADD R0, R8, 0x1 ;  /* 0x0000000108007836 */ /* 0x000fca0000000000 */
[----:B------:R-:W-:-:S04]  /*10390*/  ISETP.NE.AND P1, PT, R0, 0x5, PT ;  /* 0x000000050000780c */ /* 0x000fc80003f25270 */
[----:B0-----:R-:W-:Y:S02]  /*103a0*/  SEL R2, RZ, 0x1, P1 ;  /* 0x00000001ff027807 */ /* 0x001fe40000800000 */
[----:B------:R-:W-:Y:S02]  /*103b0*/  SEL R0, R0, RZ, P1 ;  /* 0x000000ff00007207 */ /* 0x000fe40000800000 */
[----:B------:R-:W-:-:S03]  /*103c0*/  LOP3.LUT R7, R5, R2, RZ, 0x3c, !PT ;  /* 0x0000000205077212 */ /* 0x000fc600078e3cff */
[----:B------:R-:W-:Y:S01]  /*103d0*/  IMAD R6, R0, 0x8, R3 ;  /* 0x0000000800067824 */ /* 0x000fe200078e0203 */
[----:B------:R-:W-:Y:S01]  /*103e0*/  SHF.L.U32 R5, R7, 0x1f, RZ ;  /* 0x0000001f07057819 */ /* 0x000fe200000006ff */
[----:B-1----:R-:W-:Y:S06]  /*103f0*/  @!P0 BRA `(.L_x_320) ;  /* 0x0000000400008947 */ /* 0x002fec0003800000 */
.L_x_332:
[----:B------:R-:W1:Y:S01]  /*10400*/  SYNCS.PHASECHK.TRANS64.TRYWAIT P0, [R6+URZ], R5 ;  /* 0x00000005060075a7 */ /* 0x000e62000800017f */
[----:B------:R-:W-:-:S05]  /*10410*/  VIADD R0, R0, 0x1 ;  /* 0x0000000100007836 */ /* 0x000fca0000000000 */
[----:B------:R-:W-:-:S04]  /*10420*/  ISETP.NE.AND P1, PT, R0, 0x5, PT ;  /* 0x000000050000780c */ /* 0x000fc80003f25270 */
[----:B------:R-:W-:Y:S02]  /*10430*/  SEL R2, RZ, 0x1, P1 ;  /* 0x00000001ff027807 */ /* 0x000fe40000800000 */
[----:B------:R-:W-:Y:S02]  /*10440*/  SEL R0, R0, RZ, P1 ;  /* 0x000000ff00007207 */ /* 0x000fe40000800000 */
[----:B------:R-:W-:-:S03]  /*10450*/  LOP3.LUT R7, R7, R2, RZ, 0x3c, !PT ;  /* 0x0000000207077212 */ /* 0x000fc600078e3cff */
[----:B0-----:R-:W-:Y:S01]  /*10460*/  IMAD R9, R0, 0x8, R3 ;  /* 0x0000000800097824 */ /* 0x001fe200078e0203 */
[----:B------:R-:W-:Y:S01]  /*10470*/  SHF.L.U32 R4, R7, 0x1f, RZ ;  /* 0x0000001f07047819 */ /* 0x000fe200000006ff */
[----:B-1----:R-:W-:Y:S06]  /*10480*/  @!P0 BRA `(.L_x_321) ;  /* 0x0000000000f08947 */ /* 0x002fec0003800000 */
.L_x_333:
[----:B------:R-:W1:Y:S01]  /*10490*/  SYNCS.PHASECHK.TRANS64.TRYWAIT P0, [R9+URZ], R4 ;  /* 0x00000004090075a7 */ /* 0x000e62000800017f */
[----:B------:R-:W-:-:S05]  /*104a0*/  VIADD R0, R0, 0x1 ;  /* 0x0000000100007836 */ /* 0x000fca0000000000 */
[----:B------:R-:W-:-:S04]  /*104b0*/  ISETP.NE.AND P1, PT, R0, 0x5, PT ;  /* 0x000000050000780c */ /* 0x000fc80003f25270 */
[----:B------:R-:W-:Y:S02]  /*104c0*/  SEL R2, RZ, 0x1, P1 ;  /* 0x00000001ff027807 */ /* 0x000fe40000800000 */
[----:B------:R-:W-:Y:S02]  /*104d0*/  SEL R0, R0, RZ, P1 ;  /* 0x000000ff00007207 */ /* 0x000fe40000800000 */
[----:B------:R-:W-:Y:S01]  /*104e0*/  LOP3.LUT R2, R7, R2, RZ, 0x3c, !PT ;  /* 0x0000000207027212 */ /* 0x000fe200078e3cff */
[----:B-1----:R-:W-:Y:S06]  /*104f0*/  @!P0 BRA `(.L_x_322) ;  /* 0x0000000000e88947 */ /* 0x002fec0003800000 */
.L_x_334:
[----:B------:R-:W-:Y:S01]  /*10500*/  IMAD R3, R0, 0x8, R3 ;  /* 0x0000000800037824 */ /* 0x000fe200078e0203 */
[----:B------:R-:W-:-:S07]  /*10510*/  SHF.L.U32 R0, R2, 0x1f, RZ ;  /* 0x0000001f02007819 */ /* 0x000fce00000006ff */
.L_x_323:
[----:B--2---:R2:W3:Y:S02]  /*10520*/  SYNCS.PHASECHK.TRANS64.TRYWAIT P0, [R3+URZ], R0 ;  /* 0x00000000030075a7 */ /* 0x0044e4000800017f */
[----:B---3--:R-:W-:Y:S05]  /*10530*/  @!P0 NANOSLEEP.SYNCS 0x989680 ;  /* 0x009896800000895d */ /* 0x008fea0003900000 */
[----:B------:R-:W3:Y:S02]  /*10540*/  @!P0 SYNCS.PHASECHK.TRANS64 P0, [R3+URZ], R0 ;  /* 0x00000000030085a7 */ /* 0x000ee4000800007f */
[----:B---3--:R-:W-:Y:S05]  /*10550*/  @!P0 BRA `(.L_x_323) ;  /* 0xfffffffc00f08947 */ /* 0x008fea000383ffff */
.L_x_317:
[----:B------:R-:W-:Y:S05]  /*10560*/  BSYNC B0 ;  /* 0x0000000000007941 */ /* 0x000fea0003800000 */
.L_x_316:
[----:B------:R-:W-:Y:S05]  /*10570*/  EXIT ;  /* 0x000000000000794d */ /* 0x000fea0003800000 */
.L_x_21:
[----:B-1----:R-:W-:-:S04]  /*10580*/  IMAD.U32 R3, RZ, RZ, UR6 ;  /* 0x00000006ff037e24 */ /* 0x002fc8000f8e00ff */
[----:B------:R1:W2:Y:S03]  /*10590*/  SYNCS.PHASECHK.TRANS64.TRYWAIT P0, [R3+URZ], R0 ;  /* 0x00000000030075a7 */ /* 0x0002a6000800017f */
[----:B--2---:R-:W-:Y:S05]  /*105a0*/  @!P0 NANOSLEEP.SYNCS 0x989680 ;  /* 0x009896800000895d */ /* 0x004fea0003900000 */
[----:B------:R-:W2:Y:S02]  /*105b0*/  @!P0 SYNCS.PHASECHK.TRANS64 P0, [R3+URZ], R0 ;  /* 0x00000000030085a7 */ /* 0x000ea4000800007f */
[----:B--2---:R-:W-:Y:S05]  /*105c0*/  @!P0 BRA `(.L_x_21) ;  /* 0xfffffffc00ec8947 */ /* 0x004fea000383ffff */
[----:B------:R-:W-:Y:S05]  /*105d0*/  BRA `(.L_x_20) ;  /* 0xffffff1800187947 */ /* 0x000fea000383ffff */
.L_x_27:
[----:B-----5:R2:W-:Y:S02]  /*105e0*/  STL [R1+0x88], R0 ;  /* 0x0000880001007387 */ /* 0x0205e40000100800 */
[----:B--2---:R-:W-:-:S04]  /*105f0*/  IMAD.U32 R0, RZ, RZ, UR9 ;  /* 0x00000009ff007e24 */ /* 0x004fc8000f8e00ff */
[----:B------:R2:W3:Y:S03]  /*10600*/  SYNCS.PHASECHK.TRANS64.TRYWAIT P0, [R0+URZ], R229 ;  /* 0x000000e5000075a7 */ /* 0x0004e6000800017f */
[----:B---3--:R-:W-:Y:S05]  /*10610*/  @!P0 NANOSLEEP.SYNCS 0x989680 ;  /* 0x009896800000895d */ /* 0x008fea0003900000 */
[----:B------:R2:W3:Y:S02]  /*10620*/  @!P0 SYNCS.PHASECHK.TRANS64 P0, [R0+URZ], R229 ;  /* 0x000000e5000085a7 */ /* 0x0004e4000800007f */
[----:B--2---:R2:W5:Y:S02]  /*10630*/  LDL.LU R0, [R1+0x88] ;  /* 0x0000880001007983 */ /* 0x0045640000300800 */
[----:B--23--:R-:W-:Y:S05]  /*10640*/  @!P0 BRA `(.L_x_27) ;  /* 0xfffffffc00e48947 */ /* 0x00cfea000383ffff */
[----:B------:R-:W-:Y:S05]  /*10650*/  BRA `(.L_x_26) ;  /* 0xffffff2800bc7947 */ /* 0x000fea000383ffff */
.L_x_304:
[----:B------:R-:W-:Y:S01]  /*10660*/  BSSY B1, `(.L_x_324) ;  /* 0x0000006000017945 */ /* 0x000fe20003800000 */
[----:B------:R-:W-:-:S07]  /*10670*/  IMAD.MOV.U32 R2, RZ, RZ, -0x1 ;  /* 0xffffffffff027424 */ /* 0x000fce00078e00ff */
[----:B------:R-:W-:Y:S05]  /*10680*/  WARPSYNC.COLLECTIVE R2, `(.L_x_325) ;  /* 0x00000000020c7348 */ /* 0x000fea0003c00000 */
[----:B------:R-:W-:Y:S02]  /*10690*/  ELECT P0, UR62, PT ;  /* 0x00000000003e782f */ /* 0x000fe40003800000 */
[----:B------:R-:W-:Y:S01]  /*106a0*/  MOV R2, UR62 ;  /* 0x0000003e00027c02 */ /* 0x000fe20008000f00 */
[----:B------:R-:W-:Y:S10]  /*106b0*/  ENDCOLLECTIVE ;  /* 0x000000000000791b */ /* 0x000ff40003800000 */
.L_x_325:
[----:B------:R-:W-:Y:S05]  /*106c0*/  BSYNC B1 ;  /* 0x0000000000017941 */ /* 0x000fea0003800000 */
.L_x_324:
[----:B------:R-:W-:Y:S05]  /*106d0*/  BRA `(.L_x_326) ;  /* 0xffffffec00e07947 */ /* 0x000fea000383ffff */
.L_x_307:
[----:B0-----:R0:W2:Y:S02]  /*106e0*/  SYNCS.PHASECHK.TRANS64.TRYWAIT P0, [R11+URZ+0x28], R4 ;  /* 0x000028040b0075a7 */ /* 0x0010a4000800017f */
[----:B--2---:R-:W-:Y:S05]  /*106f0*/  @!P0 NANOSLEEP.SYNCS 0x989680 ;  /* 0x009896800000895d */ /* 0x004fea0003900000 */
[----:B------:R-:W2:Y:S02]  /*10700*/  @!P0 SYNCS.PHASECHK.TRANS64 P0, [R11+URZ+0x28], R4 ;  /* 0x000028040b0085a7 */ /* 0x000ea4000800007f */
[----:B--2---:R-:W-:Y:S05]  /*10710*/  @!P0 BRA `(.L_x_307) ;  /* 0xfffffffc00f08947 */ /* 0x004fea000383ffff */
[----:B------:R-:W-:Y:S05]  /*10720*/  BRA `(.L_x_327) ;  /* 0xfffffff000207947 */ /* 0x000fea000383ffff */
.L_x_315:
[----:B------:R-:W-:Y:S01]  /*10730*/  BSSY B0, `(.L_x_328) ;  /* 0x0000006000007945 */ /* 0x000fe20003800000 */
[----:B------:R-:W-:-:S07]  /*10740*/  IMAD.MOV.U32 R2, RZ, RZ, -0x1 ;  /* 0xffffffffff027424 */ /* 0x000fce00078e00ff */
[----:B------:R-:W-:Y:S05]  /*10750*/  WARPSYNC.COLLECTIVE R2, `(.L_x_329) ;  /* 0x00000000020c7348 */ /* 0x000fea0003c00000 */
[----:B------:R-:W-:Y:S02]  /*10760*/  ELECT P0, UR62, PT ;  /* 0x00000000003e782f */ /* 0x000fe40003800000 */
[----:B------:R-:W-:Y:S01]  /*10770*/  MOV R2, UR62 ;  /* 0x0000003e00027c02 */ /* 0x000fe20008000f00 */
[----:B------:R-:W-:Y:S10]  /*10780*/  ENDCOLLECTIVE ;  /* 0x000000000000791b */ /* 0x000ff40003800000 */
.L_x_329:
[----:B------:R-:W-:Y:S05]  /*10790*/  BSYNC B0 ;  /* 0x0000000000007941 */ /* 0x000fea0003800000 */
.L_x_328:
[----:B------:R-:W-:Y:S05]  /*107a0*/  BRA `(.L_x_330) ;  /* 0xfffffff800987947 */ /* 0x000fea000383ffff */
.L_x_319:
[----:B0-----:R0:W1:Y:S02]  /*107b0*/  SYNCS.PHASECHK.TRANS64.TRYWAIT P0, [R7+URZ], R2 ;  /* 0x00000002070075a7 */ /* 0x001064000800017f */
[----:B-1----:R-:W-:Y:S05]  /*107c0*/  @!P0 NANOSLEEP.SYNCS 0x989680 ;  /* 0x009896800000895d */ /* 0x002fea0003900000 */
[----:B------:R-:W1:Y:S02]  /*107d0*/  @!P0 SYNCS.PHASECHK.TRANS64 P0, [R7+URZ], R2 ;  /* 0x00000002070085a7 */ /* 0x000e64000800007f */
[----:B-1----:R-:W-:Y:S05]  /*107e0*/  @!P0 BRA `(.L_x_319) ;  /* 0xfffffffc00f08947 */ /* 0x002fea000383ffff */
[----:B------:R-:W-:Y:S05]  /*107f0*/  BRA `(.L_x_331) ;  /* 0xfffffff800dc7947 */ /* 0x000fea000383ffff */
.L_x_320:
[----:B0-----:R0:W1:Y:S02]  /*10800*/  SYNCS.PHASECHK.TRANS64.TRYWAIT P0, [R9+URZ], R4 ;  /* 0x00000004090075a7 */ /* 0x001064000800017f */
[----:B-1----:R-:W-:Y:S05]  /*10810*/  @!P0 NANOSLEEP.SYNCS 0x989680 ;  /* 0x009896800000895d */ /* 0x002fea0003900000 */
[----:B------:R-:W1:Y:S02]  /*10820*/  @!P0 SYNCS.PHASECHK.TRANS64 P0, [R9+URZ], R4 ;  /* 0x00000004090085a7 */ /* 0x000e64000800007f */
[----:B-1----:R-:W-:Y:S05]  /*10830*/  @!P0 BRA `(.L_x_320) ;  /* 0xfffffffc00f08947 */ /* 0x002fea000383ffff */
[----:B------:R-:W-:Y:S05]  /*10840*/  BRA `(.L_x_332) ;  /* 0xfffffff800ec7947 */ /* 0x000fea000383ffff */
.L_x_321:
[----:B0-----:R0:W1:Y:S02]  /*10850*/  SYNCS.PHASECHK.TRANS64.TRYWAIT P0, [R6+URZ], R5 ;  /* 0x00000005060075a7 */ /* 0x001064000800017f */
[----:B-1----:R-:W-:Y:S05]  /*10860*/  @!P0 NANOSLEEP.SYNCS 0x989680 ;  /* 0x009896800000895d */ /* 0x002fea0003900000 */
[----:B------:R-:W1:Y:S02]  /*10870*/  @!P0 SYNCS.PHASECHK.TRANS64 P0, [R6+URZ], R5 ;  /* 0x00000005060085a7 */ /* 0x000e64000800007f */
[----:B-1----:R-:W-:Y:S05]  /*10880*/  @!P0 BRA `(.L_x_321) ;  /* 0xfffffffc00f08947 */ /* 0x002fea000383ffff */
[----:B------:R-:W-:Y:S05]  /*10890*/  BRA `(.L_x_333) ;  /* 0xfffffff800fc7947 */ /* 0x000fea000383ffff */
.L_x_322:
[----:B-1----:R1:W2:Y:S02]  /*108a0*/  SYNCS.PHASECHK.TRANS64.TRYWAIT P0, [R9+URZ], R4 ;  /* 0x00000004090075a7 */ /* 0x0022a4000800017f */
[----:B--2---:R-:W-:Y:S05]  /*108b0*/  @!P0 NANOSLEEP.SYNCS 0x989680 ;  /* 0x009896800000895d */ /* 0x004fea0003900000 */
[----:B------:R-:W2:Y:S02]  /*108c0*/  @!P0 SYNCS.PHASECHK.TRANS64 P0, [R9+URZ], R4 ;  /* 0x00000004090085a7 */ /* 0x000ea4000800007f */
[----:B--2---:R-:W-:Y:S05]  /*108d0*/  @!P0 BRA `(.L_x_322) ;  /* 0xfffffffc00f08947 */ /* 0x004fea000383ffff */
[----:B------:R-:W-:Y:S05]  /*108e0*/  BRA `(.L_x_334) ;  /* 0xfffffffc00047947 */ /* 0x000fea000383ffff */
.L_x_335:
[----:B------:R-:W-:-:S00]  /*108f0*/  BRA `(.L_x_335) ;  /* 0xfffffffc00fc7947 */ /* 0x000fc0000383ffff */
[----:B------:R-:W-:-:S00]  /*10900*/  NOP ;  /* 0x0000000000007918 */ /* 0x000fc00000000000 */
[----:B------:R-:W-:-:S00]  /*10910*/  NOP ;  /* 0x0000000000007918 */ /* 0x000fc00000000000 */
[----:B------:R-:W-:-:S00]  /*10920*/  NOP ;  /* 0x0000000000007918 */ /* 0x000fc00000000000 */
[----:B------:R-:W-:-:S00]  /*10930*/  NOP ;  /* 0x0000000000007918 */ /* 0x000fc00000000000 */
[----:B------:R-:W-:-:S00]  /*10940*/  NOP ;  /* 0x0000000000007918 */ /* 0x000fc00000000000 */
[----:B------:R-:W-:-:S00]  /*10950*/  NOP ;  /* 0x0000000000007918 */ /* 0x000fc00000000000 */
[----:B------:R-:W-:-:S00]  /*10960*/  NOP ;  /* 0x0000000000007918 */ /* 0x000fc00000000000 */
[----:B------:R-:W-:-:S00]  /*10970*/  NOP ;  /* 0x0000000000007918 */ /* 0x000fc00000000000 */
.L_x_336:


//--------------------- .nv.shared._ZN7cutlass13device_kernelINS_4gemm6kernel13GemmUniversalIN4cute5tupleIJiiiiEEENS1_10collective13CollectiveMmaINS1_37MainloopSm90TmaGmmaWarpSpecializedFP8ILi5ENS5_IJNS4_1CILi2EEESB_NSA_ILi1EEEEEENS1_35KernelTmaWarpSpecializedCooperativeEEENS5_IJNSA_ILi128EEENSA_ILi256EEESG_EEENS_12float_e5m2_tENS5_IJlSC_lEEESJ_SK_NS4_8TiledMMAINS4_8MMA_AtomIJNS4_4SM904GMMA31MMA_64x256x32_F32E5M2E5M2_SS_TNILNSO_7ScaleInE1ELSQ_1EEEEEENS4_6LayoutINS5_IJSB_SC_SC_EEENS5_IJSC_NSA_ILi0EEESV_EEEEENS5_IJNS4_10UnderscoreESY_SY_EEEEENS4_23SM90_TMA_LOAD_MULTICASTENS4_14ComposedLayoutINS4_7SwizzleILi3ELi4ELi3EEENS4_18smem_ptr_flag_bitsILi8EEENST_INS5_IJNSA_ILi8EEESG_EEENS5_IJSG_SC_EEEEEEEvNS4_8identityES11_S1B_vS1C_EENS_8epilogue10collective6detail29Sm90TmaWarpSpecializedAdapterINS1F_15DefaultEpilogueISJ_SK_SK_NS1E_6thread17LinearCombinationISJ_Li1EffLNS1J_9ScaleType4KindE0ELNS_15FloatRoundStyleE2ESJ_EENS1_15EpilogueDefaultEEEEEvvEEEEvNT_6ParamsE --------------------------
	.section	.nv.shared._ZN7cutlass13device_kernelINS_4gemm6kernel13GemmUniversalIN4cute5tupleIJiiiiEEENS1_10collective13CollectiveMmaINS1_37MainloopSm90TmaGmmaWarpSpecializedFP8ILi5ENS5_IJNS4_1CILi2EEESB_NSA_ILi1EEEEEENS1_35KernelTmaWarpSpecializedCooperativeEEENS5_IJNSA_ILi128EEENSA_ILi256EEESG_EEENS_12float_e5m2_tENS5_IJlSC_lEEESJ_SK_NS4_8TiledMMAINS4_8MMA_AtomIJNS4_4SM904GMMA31MMA_64x256x32_F32E5M2E5M2_SS_TNILNSO_7ScaleInE1ELSQ_1EEEEEENS4_6LayoutINS5_IJSB_SC_SC_EEENS5_IJSC_NSA_ILi0EEESV_EEEEENS5_IJNS4_10UnderscoreESY_SY_EEEEENS4_23SM90_TMA_LOAD_MULTICASTENS4_14ComposedLayoutINS4_7SwizzleILi3ELi4ELi3EEENS4_18smem_ptr_flag_bitsILi8EEENST_INS5_IJNSA_ILi8EEESG_EEENS5_IJSG_SC_EEEEEEEvNS4_8identityES11_S1B_vS1C_EENS_8epilogue10collective6detail29Sm90TmaWarpSpecializedAdapterINS1F_15DefaultEpilogueISJ_SK_SK_NS1E_6thread17LinearCombinationISJ_Li1EffLNS1J_9ScaleType4KindE0ELNS_15FloatRoundStyleE2ESJ_EENS1_15EpilogueDefaultEEEEEvvEEEEvNT_6ParamsE,"aw",@nobits
	.sectionflags	@""
	.align	16
	.zero		1024


//--------------------- .nv.shared.reserved.0     --------------------------
	.section	.nv.shared.reserved.0,"aw",@nobits
	.weak		__nv_reservedSMEM_offset_0_alias
	.size		__nv_reservedSMEM_offset_0_alias, 0, 0
	.other		__nv_reservedSMEM_offset_0_alias,@"STO_CUDA_RESERVED_SHARED STV_DEFAULT"
__nv_reservedSMEM_offset_0_alias:
	.zero		0


//--------------------- .nv.global                --------------------------
	.section	.nv.global,"aw",@nobits
.nv.global:
	.type		_ZN39_INTERNAL_e1c44cf4_4_k_cu_47a7b6be_57944cute1_E,@object
	.size		_ZN39_INTERNAL_e1c44cf4_4_k_cu_47a7b6be_57944cute1_E,(_ZN39_INTERNAL_e1c44cf4_4_k_cu_47a7b6be_57944cuda3std3__45__cpo6cbeginE - _ZN39_INTERNAL_e1c44cf4_4_k_cu_47a7b6be_57944cute1_E)
_ZN39_INTERNAL_e1c44cf4_4_k_cu_47a7b6be_57944cute1_E:
	.zero		1
	.type		_ZN39_INTERNAL_e1c44cf4_4_k_cu_47a7b6be_57944cuda3std3__45__cpo6cbeginE,@object
	.size		_ZN39_INTERNAL_e1c44cf4_4_k_cu_47a7b6be_57944cuda3std3__45__cpo6cbeginE,(_ZN39_INTERNAL_e1c44cf4_4_k_cu_47a7b6be_57944cuda3std3__48in_placeE - _ZN39_INTERNAL_e1c44cf4_4_k_cu_47a7b6be_57944cuda3std3__45__cpo6cbeginE)
_ZN39_INTERNAL_e1c44cf4_4_k_cu_47a7b6be_57944cuda3std3__45__cpo6cbeginE:
	.zero		1
	.type		_ZN39_INTERNAL_e1c44cf4_4_k_cu_47a7b6be_57944cuda3std3__48in_placeE,@object
	.size		_ZN39_INTERNAL_e1c44cf4_4_k_cu_47a7b6be_57944cuda3std3__48in_placeE,(_ZN39_INTERNAL_e1c44cf4_4_k_cu_47a7b6be_57944cuda3std6ranges3__45__cpo9iter_moveE - _ZN39_INTERNAL_e1c44cf4_4_k_cu_47a7b6be_57944cuda3std3__48in_placeE)
_ZN39_INTERNAL_e1c44cf4_4_k_cu_47a7b6be_57944cuda3std3__48in_placeE:
	.zero		1
	.type		_ZN39_INTERNAL_e1c44cf4_4_k_cu_47a7b6be_57944cuda3std6ranges3__45__cpo9iter_moveE,@object
	.size		_ZN39_INTERNAL_e1c44cf4_4_k_cu_47a7b6be_57944cuda3std6ranges3__45__cpo9iter_moveE,(_ZN39_INTERNAL_e1c44cf4_4_k_cu_47a7b6be_57944cuda3std3__45__cpo5beginE - _ZN39_INTERNAL_e1c44cf4_4_k_cu_47a7b6be_57944cuda3std6ranges3__45__cpo9iter_moveE)
_ZN39_INTERNAL_e1c44cf4_4_k_cu_47a7b6be_57944cuda3std6ranges3__45__cpo9iter_moveE:
	.zero		1
	.type		_ZN39_INTERNAL_e1c44cf4_4_k_cu_47a7b6be_57944cuda3std3__45__cpo5beginE,@object
	.size		_ZN39_INTERNAL_e1c44cf4_4_k_cu_47a7b6be_57944cuda3std3__45__cpo5beginE,(_ZN39_INTERNAL_e1c44cf4_4_k_cu_47a7b6be_57944cuda3std3__441_GLOBAL__N__e1c44cf4_4_k_cu_47a7b6be_57946ignoreE - _ZN39_INTERNAL_e1c44cf4_4_k_cu_47a7b6be_57944cuda3std3__45__cpo5beginE)
_ZN39_INTERNAL_e1c44cf4_4_k_cu_47a7b6be_57944cuda3std3__45__cpo5beginE:
	.zero		1
	.type		_ZN39_INTERNAL_e1c44cf4_4_k_cu_47a7b6be_57944cuda3std3__441_GLOBAL__N__e1c44cf4_4_k_cu_47a7b6be_57946ignoreE,@object
	.size		_ZN39_INTERNAL_e1c44cf4_4_k_cu_47a7b6be_57944cuda3std3__441_GLOBAL__N__e1c44cf4_4_k_cu_47a7b6be_57946ignoreE,(_ZN39_INTERNAL_e1c44cf4_4_k_cu_47a7b6be_57944cute7productE - _ZN39_INTERNAL_e1c44cf4_4_k_cu_47a7b6be_57944cuda3std3__441_GLOBAL__N__e1c44cf4_4_k_cu_47a7b6be_57946ignoreE)
_ZN39_INTERNAL_e1c44cf4_4_k_cu_47a7b6be_57944cuda3std3__441_GLOBAL__N__e1c44cf4_4_k_cu_47a7b6be_57946ignoreE:
	.zero		1
	.type		_ZN39_INTERNAL_e1c44cf4_4_k_cu_47a7b6be_57944cute7productE,@object
	.size		_ZN39_INTERNAL_e1c44cf4_4_k_cu_47a7b6be_57944cute7productE,(_ZN39_INTERNAL_e1c44cf4_4_k_cu_47a7b6be_57944cuda3std3__45__cpo3endE - _ZN39_INTERNAL_e1c44cf4_4_k_cu_47a7b6be_57944cute7productE)
_ZN39_INTERNAL_e1c44cf4_4_k_cu_47a7b6be_57944cute7productE:
	.zero		1
	.type		_ZN39_INTERNAL_e1c44cf4_4_k_cu_47a7b6be_57944cuda3std3__45__cpo3endE,@object
	.size		_ZN39_INTERNAL_e1c44cf4_4_k_cu_47a7b6be_57944cuda3std3__45__cpo3endE,(_ZN39_INTERNAL_e1c44cf4_4_k_cu_47a7b6be_57944cuda3std3__419piecewise_constructE - _ZN39_INTERNAL_e1c44cf4_4_k_cu_47a7b6be_57944cuda3std3__45__cpo3endE)
_ZN39_INTERNAL_e1c44cf4_4_k_cu_47a7b6be_57944cuda3std3__45__cpo3endE:
	.zero		1
	.type		_ZN39_INTERNAL_e1c44cf4_4_k_cu_47a7b6be_57944cuda3std3__419piecewise_constructE,@object
	.size		_ZN39_INTERNAL_e1c44cf4_4_k_cu_47a7b6be_57944cuda3std3__419piecewise_constructE,(_ZN39_INTERNAL_e1c44cf4_4_k_cu_47a7b6be_57944cuda3std3__45__cpo4cendE - _ZN39_INTERNAL_e1c44cf4_4_k_cu_47a7b6be_57944cuda3std3__419piecewise_constructE)
_ZN39_INTERNAL_e1c44cf4_4_k_cu_47a7b6be_57944cuda3std3__419piecewise_constructE:
	.zero		1
	.type		_ZN39_INTERNAL_e1c44cf4_4_k_cu_47a7b6be_57944cuda3std3__45__cpo4cendE,@object
	.size		_ZN39_INTERNAL_e1c44cf4_4_k_cu_47a7b6be_57944cuda3std3__45__cpo4cendE,(_ZN39_INTERNAL_e1c44cf4_4_k_cu_47a7b6be_57944cuda3std6ranges3__45__cpo4swapE - _ZN39_INTERNAL_e1c44cf4_4_k_cu_47a7b6be_57944cuda3std3__45__cpo4cendE)
_ZN39_INTERNAL_e1c44cf4_4_k_cu_47a7b6be_57944cuda3std3__45__cpo4cendE:
	.zero		1
	.type		_ZN39_INTERNAL_e1c44cf4_4_k_cu_47a7b6be_57944cuda3std6ranges3__45__cpo4swapE,@object
	.size		_ZN39_INTERNAL_e1c44cf4_4_k_cu_47a7b6be_57944cuda3std6ranges3__45__cpo4swapE,(.L_7 - _ZN39_INTERNAL_e1c44cf4_4_k_cu_47a7b6be_57944cuda3std6ranges3__45__cpo4swapE)
_ZN39_INTERNAL_e1c44cf4_4_k_cu_47a7b6be_57944cuda3std6ranges3__45__cpo4swapE:
	.zero		1
.L_7:


//--------------------- .nv.constant0._ZN7cutlass13device_kernelINS_4gemm6kernel13GemmUniversalIN4cute5tupleIJiiiiEEENS1_10collective13CollectiveMmaINS1_37MainloopSm90TmaGmmaWarpSpecializedFP8ILi5ENS5_IJNS4_1CILi2EEESB_NSA_ILi1EEEEEENS1_35KernelTmaWarpSpecializedCooperativeEEENS5_IJNSA_ILi128EEENSA_ILi256EEESG_EEENS_12float_e5m2_tENS5_IJlSC_lEEESJ_SK_NS4_8TiledMMAINS4_8MMA_AtomIJNS4_4SM904GMMA31MMA_64x256x32_F32E5M2E5M2_SS_TNILNSO_7ScaleInE1ELSQ_1EEEEEENS4_6LayoutINS5_IJSB_SC_SC_EEENS5_IJSC_NSA_ILi0EEESV_EEEEENS5_IJNS4_10UnderscoreESY_SY_EEEEENS4_23SM90_TMA_LOAD_MULTICASTENS4_14ComposedLayoutINS4_7SwizzleILi3ELi4ELi3EEENS4_18smem_ptr_flag_bitsILi8EEENST_INS5_IJNSA_ILi8EEESG_EEENS5_IJSG_SC_EEEEEEEvNS4_8identityES11_S1B_vS1C_EENS_8epilogue10collective6detail29Sm90TmaWarpSpecializedAdapterINS1F_15DefaultEpilogueISJ_SK_SK_NS1E_6thread17LinearCombinationISJ_Li1EffLNS1J_9ScaleType4KindE0ELNS_15FloatRoundStyleE2ESJ_EENS1_15EpilogueDefaultEEEEEvvEEEEvNT_6ParamsE --------------------------
	.section	.nv.constant0._ZN7cutlass13device_kernelINS_4gemm6kernel13GemmUniversalIN4cute5tupleIJiiiiEEENS1_10collective13CollectiveMmaINS1_37MainloopSm90TmaGmmaWarpSpecializedFP8ILi5ENS5_IJNS4_1CILi2EEESB_NSA_ILi1EEEEEENS1_35KernelTmaWarpSpecializedCooperativeEEENS5_IJNSA_ILi128EEENSA_ILi256EEESG_EEENS_12float_e5m2_tENS5_IJlSC_lEEESJ_SK_NS4_8TiledMMAINS4_8MMA_AtomIJNS4_4SM904GMMA31MMA_64x256x32_F32E5M2E5M2_SS_TNILNSO_7ScaleInE1ELSQ_1EEEEEENS4_6LayoutINS5_IJSB_SC_SC_EEENS5_IJSC_NSA_ILi0EEESV_EEEEENS5_IJNS4_10UnderscoreESY_SY_EEEEENS4_23SM90_TMA_LOAD_MULTICASTENS4_14ComposedLayoutINS4_7SwizzleILi3ELi4ELi3EEENS4_18smem_ptr_flag_bitsILi8EEENST_INS5_IJNSA_ILi8EEESG_EEENS5_IJSG_SC_EEEEEEEvNS4_8identityES11_S1B_vS1C_EENS_8epilogue10collective6detail29Sm90TmaWarpSpecializedAdapterINS1F_15DefaultEpilogueISJ_SK_SK_NS1E_6thread17LinearCombinationISJ_Li1EffLNS1J_9ScaleType4KindE0ELNS_15FloatRoundStyleE2ESJ_EENS1_15EpilogueDefaultEEEEEvvEEEEvNT_6ParamsE,"a",@progbits
	.sectionflags	@""
	.align	4
.nv.constant0._ZN7cutlass13device_kernelINS_4gemm6kernel13GemmUniversalIN4cute5tupleIJiiiiEEENS1_10collective13CollectiveMmaINS1_37MainloopSm90TmaGmmaWarpSpecializedFP8ILi5ENS5_IJNS4_1CILi2EEESB_NSA_ILi1EEEEEENS1_35KernelTmaWarpSpecializedCooperativeEEENS5_IJNSA_ILi128EEENSA_ILi256EEESG_EEENS_12float_e5m2_tENS5_IJlSC_lEEESJ_SK_NS4_8TiledMMAINS4_8MMA_AtomIJNS4_4SM904GMMA31MMA_64x256x32_F32E5M2E5M2_SS_TNILNSO_7ScaleInE1ELSQ_1EEEEEENS4_6LayoutINS5_IJSB_SC_SC_EEENS5_IJSC_NSA_ILi0EEESV_EEEEENS5_IJNS4_10UnderscoreESY_SY_EEEEENS4_23SM90_TMA_LOAD_MULTICASTENS4_14ComposedLayoutINS4_7SwizzleILi3ELi4ELi3EEENS4_18smem_ptr_flag_bitsILi8EEENST_INS5_IJNSA_ILi8EEESG_EEENS5_IJSG_SC_EEEEEEEvNS4_8identityES11_S1B_vS1C_EENS_8epilogue10collective6detail29Sm90TmaWarpSpecializedAdapterINS1F_15DefaultEpilogueISJ_SK_SK_NS1E_6thread17LinearCombinationISJ_Li1EffLNS1J_9ScaleType4KindE0ELNS_15FloatRoundStyleE2ESJ_EENS1_15EpilogueDefaultEEEEEvvEEEEvNT_6ParamsE:
	.zero		1664


//--------------------- SYMBOLS --------------------------

	.type		.nv.reservedSmem.offset0,@object
	.size		.nv.reservedSmem.offset0,0x4
